//
// Generated by NVIDIA NVVM Compiler
//
// Compiler Build ID: CL-36424714
// Cuda compilation tools, release 13.0, V13.0.88
// Based on NVVM 20.0.0
//

.version 9.0
.target sm_100
.address_size 64

	// .globl	_Z18conv2d_full_kernelPKfiiiiiiPf
.const .align 4 .b8 carray[32768];

.visible .entry _Z18conv2d_full_kernelPKfiiiiiiPf(
	.param .u64 .ptr .align 1 _Z18conv2d_full_kernelPKfiiiiiiPf_param_0,
	.param .u32 _Z18conv2d_full_kernelPKfiiiiiiPf_param_1,
	.param .u32 _Z18conv2d_full_kernelPKfiiiiiiPf_param_2,
	.param .u32 _Z18conv2d_full_kernelPKfiiiiiiPf_param_3,
	.param .u32 _Z18conv2d_full_kernelPKfiiiiiiPf_param_4,
	.param .u32 _Z18conv2d_full_kernelPKfiiiiiiPf_param_5,
	.param .u32 _Z18conv2d_full_kernelPKfiiiiiiPf_param_6,
	.param .u64 .ptr .align 1 _Z18conv2d_full_kernelPKfiiiiiiPf_param_7
)
{
	.reg .pred 	%p<81>;
	.reg .b32 	%r<221>;
	.reg .b32 	%f<98>;
	.reg .b64 	%rd<101>;

	ld.param.u64 	%rd7, [_Z18conv2d_full_kernelPKfiiiiiiPf_param_0];
	ld.param.u32 	%r56, [_Z18conv2d_full_kernelPKfiiiiiiPf_param_2];
	ld.param.u32 	%r57, [_Z18conv2d_full_kernelPKfiiiiiiPf_param_3];
	ld.param.u32 	%r58, [_Z18conv2d_full_kernelPKfiiiiiiPf_param_4];
	ld.param.u32 	%r59, [_Z18conv2d_full_kernelPKfiiiiiiPf_param_5];
	ld.param.u32 	%r60, [_Z18conv2d_full_kernelPKfiiiiiiPf_param_6];
	ld.param.u64 	%rd6, [_Z18conv2d_full_kernelPKfiiiiiiPf_param_7];
	cvta.to.global.u64 	%rd1, %rd7;
	cvta.to.global.u64 	%rd2, %rd6;
	mov.u32 	%r1, %nctaid.y;
	mov.u32 	%r2, %ctaid.y;
	mov.u32 	%r3, %nctaid.z;
	mov.u32 	%r4, %ctaid.z;
	setp.lt.s32 	%p1, %r56, 1;
	@%p1 bra 	$L__BB0_77;
	ld.param.u32 	%r199, [_Z18conv2d_full_kernelPKfiiiiiiPf_param_1];
	mov.u32 	%r61, %ctaid.x;
	setp.lt.s32 	%p2, %r199, 1;
	mul.lo.s32 	%r5, %r199, %r61;
	@%p2 bra 	$L__BB0_66;
	setp.lt.s32 	%p11, %r57, 1;
	@%p11 bra 	$L__BB0_58;
	setp.lt.s32 	%p18, %r59, 1;
	@%p18 bra 	$L__BB0_50;
	and.b32  	%r6, %r59, 7;
	and.b32  	%r7, %r59, 3;
	and.b32  	%r8, %r59, 2147483640;
	mov.b32 	%r204, 0;
	mov.u64 	%rd93, carray;
$L__BB0_5:
	mov.f32 	%f77, 0f00000000;
	mov.b32 	%r205, 0;
$L__BB0_6:
	ld.param.u32 	%r200, [_Z18conv2d_full_kernelPKfiiiiiiPf_param_1];
	mad.lo.s32 	%r152, %r204, %r200, %r205;
	mul.lo.s32 	%r11, %r152, %r57;
	mov.b32 	%r206, 0;
$L__BB0_7:
	ld.param.u32 	%r201, [_Z18conv2d_full_kernelPKfiiiiiiPf_param_1];
	setp.lt.u32 	%p25, %r59, 8;
	sub.s32 	%r154, %r206, %r58;
	add.s32 	%r13, %r154, %r2;
	add.s32 	%r155, %r11, %r206;
	mul.lo.s32 	%r14, %r155, %r59;
	mov.u32 	%r156, %ctaid.x;
	mad.lo.s32 	%r157, %r201, %r156, %r205;
	mad.lo.s32 	%r158, %r157, %r1, %r13;
	mul.lo.s32 	%r15, %r158, %r3;
	mov.b32 	%r209, 0;
	@%p25 bra 	$L__BB0_26;
	mov.b32 	%r207, 0;
$L__BB0_9:
	.pragma "nounroll";
	setp.ge.u32 	%p26, %r13, %r1;
	sub.s32 	%r160, %r207, %r60;
	add.s32 	%r161, %r160, %r4;
	add.s32 	%r162, %r207, %r14;
	setp.ge.u32 	%p27, %r161, %r3;
	mul.wide.s32 	%rd66, %r162, 4;
	add.s64 	%rd3, %rd93, %rd66;
	add.s32 	%r163, %r161, %r15;
	mul.wide.s32 	%rd68, %r163, 4;
	add.s64 	%rd4, %rd1, %rd68;
	or.pred  	%p28, %p26, %p27;
	@%p28 bra 	$L__BB0_11;
	ld.const.f32 	%f42, [%rd3];
	ld.global.nc.f32 	%f43, [%rd4];
	fma.rn.f32 	%f77, %f42, %f43, %f77;
$L__BB0_11:
	add.s32 	%r164, %r161, 1;
	setp.ge.u32 	%p30, %r164, %r3;
	or.pred  	%p31, %p26, %p30;
	@%p31 bra 	$L__BB0_13;
	ld.const.f32 	%f44, [%rd3+4];
	ld.global.nc.f32 	%f45, [%rd4+4];
	fma.rn.f32 	%f77, %f44, %f45, %f77;
$L__BB0_13:
	add.s32 	%r165, %r161, 2;
	setp.ge.u32 	%p33, %r165, %r3;
	or.pred  	%p34, %p26, %p33;
	@%p34 bra 	$L__BB0_15;
	ld.const.f32 	%f46, [%rd3+8];
	ld.global.nc.f32 	%f47, [%rd4+8];
	fma.rn.f32 	%f77, %f46, %f47, %f77;
$L__BB0_15:
	add.s32 	%r166, %r161, 3;
	setp.ge.u32 	%p36, %r166, %r3;
	or.pred  	%p37, %p26, %p36;
	@%p37 bra 	$L__BB0_17;
	ld.const.f32 	%f48, [%rd3+12];
	ld.global.nc.f32 	%f49, [%rd4+12];
	fma.rn.f32 	%f77, %f48, %f49, %f77;
$L__BB0_17:
	add.s32 	%r167, %r161, 4;
	setp.ge.u32 	%p39, %r167, %r3;
	or.pred  	%p40, %p26, %p39;
	@%p40 bra 	$L__BB0_19;
	ld.const.f32 	%f50, [%rd3+16];
	ld.global.nc.f32 	%f51, [%rd4+16];
	fma.rn.f32 	%f77, %f50, %f51, %f77;
$L__BB0_19:
	add.s32 	%r168, %r161, 5;
	setp.ge.u32 	%p42, %r168, %r3;
	or.pred  	%p43, %p26, %p42;
	@%p43 bra 	$L__BB0_21;
	ld.const.f32 	%f52, [%rd3+20];
	ld.global.nc.f32 	%f53, [%rd4+20];
	fma.rn.f32 	%f77, %f52, %f53, %f77;
$L__BB0_21:
	add.s32 	%r169, %r161, 6;
	setp.ge.u32 	%p45, %r169, %r3;
	or.pred  	%p46, %p26, %p45;
	@%p46 bra 	$L__BB0_23;
	ld.const.f32 	%f54, [%rd3+24];
	ld.global.nc.f32 	%f55, [%rd4+24];
	fma.rn.f32 	%f77, %f54, %f55, %f77;
$L__BB0_23:
	add.s32 	%r170, %r161, 7;
	setp.ge.u32 	%p48, %r170, %r3;
	or.pred  	%p49, %p26, %p48;
	@%p49 bra 	$L__BB0_25;
	ld.const.f32 	%f56, [%rd3+28];
	ld.global.nc.f32 	%f57, [%rd4+28];
	fma.rn.f32 	%f77, %f56, %f57, %f77;
$L__BB0_25:
	add.s32 	%r207, %r207, 8;
	setp.ne.s32 	%p50, %r207, %r8;
	mov.u32 	%r209, %r8;
	@%p50 bra 	$L__BB0_9;
$L__BB0_26:
	setp.eq.s32 	%p51, %r6, 0;
	@%p51 bra 	$L__BB0_47;
	add.s32 	%r171, %r6, -1;
	setp.lt.u32 	%p52, %r171, 3;
	@%p52 bra 	$L__BB0_37;
	setp.ge.u32 	%p53, %r13, %r1;
	sub.s32 	%r172, %r209, %r60;
	add.s32 	%r173, %r172, %r4;
	setp.ge.u32 	%p54, %r173, %r3;
	add.s32 	%r174, %r173, %r15;
	mul.wide.s32 	%rd69, %r174, 4;
	add.s64 	%rd5, %rd1, %rd69;
	or.pred  	%p55, %p53, %p54;
	@%p55 bra 	$L__BB0_30;
	add.s32 	%r175, %r209, %r14;
	mul.wide.s32 	%rd70, %r175, 4;
	add.s64 	%rd72, %rd93, %rd70;
	ld.const.f32 	%f59, [%rd72];
	ld.global.nc.f32 	%f60, [%rd5];
	fma.rn.f32 	%f77, %f59, %f60, %f77;
$L__BB0_30:
	add.s32 	%r176, %r173, 1;
	setp.ge.u32 	%p57, %r176, %r3;
	or.pred  	%p58, %p53, %p57;
	@%p58 bra 	$L__BB0_32;
	add.s32 	%r177, %r209, %r14;
	mul.wide.s32 	%rd73, %r177, 4;
	add.s64 	%rd75, %rd93, %rd73;
	ld.const.f32 	%f61, [%rd75+4];
	ld.global.nc.f32 	%f62, [%rd5+4];
	fma.rn.f32 	%f77, %f61, %f62, %f77;
$L__BB0_32:
	add.s32 	%r178, %r173, 2;
	setp.ge.u32 	%p60, %r178, %r3;
	or.pred  	%p61, %p53, %p60;
	@%p61 bra 	$L__BB0_34;
	add.s32 	%r179, %r209, %r14;
	mul.wide.s32 	%rd76, %r179, 4;
	add.s64 	%rd78, %rd93, %rd76;
	ld.const.f32 	%f63, [%rd78+8];
	ld.global.nc.f32 	%f64, [%rd5+8];
	fma.rn.f32 	%f77, %f63, %f64, %f77;
$L__BB0_34:
	add.s32 	%r180, %r173, 3;
	setp.ge.u32 	%p63, %r180, %r3;
	or.pred  	%p64, %p53, %p63;
	@%p64 bra 	$L__BB0_36;
	add.s32 	%r181, %r209, %r14;
	mul.wide.s32 	%rd79, %r181, 4;
	add.s64 	%rd81, %rd93, %rd79;
	ld.const.f32 	%f65, [%rd81+12];
	ld.global.nc.f32 	%f66, [%rd5+12];
	fma.rn.f32 	%f77, %f65, %f66, %f77;
$L__BB0_36:
	add.s32 	%r209, %r209, 4;
$L__BB0_37:
	setp.eq.s32 	%p65, %r7, 0;
	@%p65 bra 	$L__BB0_47;
	setp.eq.s32 	%p66, %r7, 1;
	@%p66 bra 	$L__BB0_44;
	setp.ge.u32 	%p67, %r13, %r1;
	sub.s32 	%r182, %r209, %r60;
	add.s32 	%r183, %r182, %r4;
	setp.ge.u32 	%p68, %r183, %r3;
	or.pred  	%p69, %p67, %p68;
	@%p69 bra 	$L__BB0_41;
	add.s32 	%r184, %r209, %r14;
	mul.wide.s32 	%rd82, %r184, 4;
	add.s64 	%rd84, %rd93, %rd82;
	ld.const.f32 	%f68, [%rd84];
	add.s32 	%r185, %r183, %r15;
	mul.wide.s32 	%rd85, %r185, 4;
	add.s64 	%rd86, %rd1, %rd85;
	ld.global.nc.f32 	%f69, [%rd86];
	fma.rn.f32 	%f77, %f68, %f69, %f77;
$L__BB0_41:
	add.s32 	%r186, %r183, 1;
	setp.ge.u32 	%p71, %r186, %r3;
	or.pred  	%p72, %p67, %p71;
	@%p72 bra 	$L__BB0_43;
	add.s32 	%r187, %r209, %r14;
	mul.wide.s32 	%rd87, %r187, 4;
	add.s64 	%rd89, %rd93, %rd87;
	ld.const.f32 	%f70, [%rd89+4];
	add.s32 	%r190, %r183, %r15;
	mul.wide.s32 	%rd90, %r190, 4;
	add.s64 	%rd91, %rd1, %rd90;
	ld.global.nc.f32 	%f71, [%rd91+4];
	fma.rn.f32 	%f77, %f70, %f71, %f77;
$L__BB0_43:
	add.s32 	%r209, %r209, 2;
$L__BB0_44:
	and.b32  	%r191, %r59, 1;
	setp.eq.b32 	%p73, %r191, 1;
	not.pred 	%p74, %p73;
	@%p74 bra 	$L__BB0_47;
	setp.ge.u32 	%p75, %r13, %r1;
	sub.s32 	%r192, %r209, %r60;
	add.s32 	%r193, %r192, %r4;
	add.s32 	%r27, %r209, %r14;
	setp.ge.u32 	%p76, %r193, %r3;
	or.pred  	%p77, %p75, %p76;
	@%p77 bra 	$L__BB0_47;
	mul.wide.s32 	%rd92, %r27, 4;
	add.s64 	%rd94, %rd93, %rd92;
	ld.const.f32 	%f72, [%rd94];
	add.s32 	%r194, %r193, %r15;
	mul.wide.s32 	%rd95, %r194, 4;
	add.s64 	%rd96, %rd1, %rd95;
	ld.global.nc.f32 	%f73, [%rd96];
	fma.rn.f32 	%f77, %f72, %f73, %f77;
$L__BB0_47:
	add.s32 	%r206, %r206, 1;
	setp.ne.s32 	%p78, %r206, %r57;
	@%p78 bra 	$L__BB0_7;
	ld.param.u32 	%r202, [_Z18conv2d_full_kernelPKfiiiiiiPf_param_1];
	add.s32 	%r205, %r205, 1;
	setp.ne.s32 	%p79, %r205, %r202;
	@%p79 bra 	$L__BB0_6;
	ld.param.u64 	%rd100, [_Z18conv2d_full_kernelPKfiiiiiiPf_param_7];
	ld.param.u32 	%r203, [_Z18conv2d_full_kernelPKfiiiiiiPf_param_1];
	mov.u32 	%r195, %ctaid.x;
	mad.lo.s32 	%r196, %r203, %r195, %r204;
	mad.lo.s32 	%r197, %r196, %r1, %r2;
	mad.lo.s32 	%r198, %r197, %r3, %r4;
	cvta.to.global.u64 	%rd97, %rd100;
	mul.wide.s32 	%rd98, %r198, 4;
	add.s64 	%rd99, %rd97, %rd98;
	st.global.f32 	[%rd99], %f77;
	add.s32 	%r204, %r204, 1;
	setp.eq.s32 	%p80, %r204, %r56;
	@%p80 bra 	$L__BB0_77;
	bra.uni 	$L__BB0_5;
$L__BB0_50:
	and.b32  	%r31, %r56, 3;
	setp.lt.u32 	%p19, %r56, 4;
	mov.b32 	%r213, 0;
	@%p19 bra 	$L__BB0_53;
	and.b32  	%r213, %r56, 2147483644;
	mov.b32 	%r211, 0;
$L__BB0_52:
	.pragma "nounroll";
	add.s32 	%r128, %r211, %r5;
	mad.lo.s32 	%r129, %r128, %r1, %r2;
	mad.lo.s32 	%r130, %r129, %r3, %r4;
	mul.wide.s32 	%rd52, %r130, 4;
	add.s64 	%rd53, %rd2, %rd52;
	mov.b32 	%r131, 0;
	st.global.u32 	[%rd53], %r131;
	add.s32 	%r132, %r129, %r1;
	mad.lo.s32 	%r133, %r132, %r3, %r4;
	mul.wide.s32 	%rd54, %r133, 4;
	add.s64 	%rd55, %rd2, %rd54;
	st.global.u32 	[%rd55], %r131;
	add.s32 	%r134, %r132, %r1;
	mad.lo.s32 	%r135, %r134, %r3, %r4;
	mul.wide.s32 	%rd56, %r135, 4;
	add.s64 	%rd57, %rd2, %rd56;
	st.global.u32 	[%rd57], %r131;
	add.s32 	%r136, %r134, %r1;
	mad.lo.s32 	%r137, %r136, %r3, %r4;
	mul.wide.s32 	%rd58, %r137, 4;
	add.s64 	%rd59, %rd2, %rd58;
	st.global.u32 	[%rd59], %r131;
	add.s32 	%r211, %r211, 4;
	setp.ne.s32 	%p20, %r211, %r213;
	@%p20 bra 	$L__BB0_52;
$L__BB0_53:
	setp.eq.s32 	%p21, %r31, 0;
	@%p21 bra 	$L__BB0_77;
	setp.eq.s32 	%p22, %r31, 1;
	@%p22 bra 	$L__BB0_56;
	add.s32 	%r138, %r213, %r5;
	mad.lo.s32 	%r139, %r138, %r1, %r2;
	mad.lo.s32 	%r140, %r139, %r3, %r4;
	mul.wide.s32 	%rd60, %r140, 4;
	add.s64 	%rd61, %rd2, %rd60;
	mov.b32 	%r141, 0;
	st.global.u32 	[%rd61], %r141;
	add.s32 	%r142, %r139, %r1;
	mad.lo.s32 	%r143, %r142, %r3, %r4;
	mul.wide.s32 	%rd62, %r143, 4;
	add.s64 	%rd63, %rd2, %rd62;
	st.global.u32 	[%rd63], %r141;
	add.s32 	%r213, %r213, 2;
$L__BB0_56:
	and.b32  	%r144, %r56, 1;
	setp.eq.b32 	%p23, %r144, 1;
	not.pred 	%p24, %p23;
	@%p24 bra 	$L__BB0_77;
	add.s32 	%r145, %r213, %r5;
	mad.lo.s32 	%r146, %r145, %r1, %r2;
	mad.lo.s32 	%r147, %r146, %r3, %r4;
	mul.wide.s32 	%rd64, %r147, 4;
	add.s64 	%rd65, %rd2, %rd64;
	mov.b32 	%r148, 0;
	st.global.u32 	[%rd65], %r148;
	bra.uni 	$L__BB0_77;
$L__BB0_58:
	and.b32  	%r38, %r56, 3;
	setp.lt.u32 	%p12, %r56, 4;
	mov.b32 	%r216, 0;
	@%p12 bra 	$L__BB0_61;
	and.b32  	%r216, %r56, 2147483644;
	mov.b32 	%r214, 0;
$L__BB0_60:
	.pragma "nounroll";
	add.s32 	%r105, %r214, %r5;
	mad.lo.s32 	%r106, %r105, %r1, %r2;
	mad.lo.s32 	%r107, %r106, %r3, %r4;
	mul.wide.s32 	%rd38, %r107, 4;
	add.s64 	%rd39, %rd2, %rd38;
	mov.b32 	%r108, 0;
	st.global.u32 	[%rd39], %r108;
	add.s32 	%r109, %r106, %r1;
	mad.lo.s32 	%r110, %r109, %r3, %r4;
	mul.wide.s32 	%rd40, %r110, 4;
	add.s64 	%rd41, %rd2, %rd40;
	st.global.u32 	[%rd41], %r108;
	add.s32 	%r111, %r109, %r1;
	mad.lo.s32 	%r112, %r111, %r3, %r4;
	mul.wide.s32 	%rd42, %r112, 4;
	add.s64 	%rd43, %rd2, %rd42;
	st.global.u32 	[%rd43], %r108;
	add.s32 	%r113, %r111, %r1;
	mad.lo.s32 	%r114, %r113, %r3, %r4;
	mul.wide.s32 	%rd44, %r114, 4;
	add.s64 	%rd45, %rd2, %rd44;
	st.global.u32 	[%rd45], %r108;
	add.s32 	%r214, %r214, 4;
	setp.ne.s32 	%p13, %r214, %r216;
	@%p13 bra 	$L__BB0_60;
$L__BB0_61:
	setp.eq.s32 	%p14, %r38, 0;
	@%p14 bra 	$L__BB0_77;
	setp.eq.s32 	%p15, %r38, 1;
	@%p15 bra 	$L__BB0_64;
	add.s32 	%r115, %r216, %r5;
	mad.lo.s32 	%r116, %r115, %r1, %r2;
	mad.lo.s32 	%r117, %r116, %r3, %r4;
	mul.wide.s32 	%rd46, %r117, 4;
	add.s64 	%rd47, %rd2, %rd46;
	mov.b32 	%r118, 0;
	st.global.u32 	[%rd47], %r118;
	add.s32 	%r119, %r116, %r1;
	mad.lo.s32 	%r120, %r119, %r3, %r4;
	mul.wide.s32 	%rd48, %r120, 4;
	add.s64 	%rd49, %rd2, %rd48;
	st.global.u32 	[%rd49], %r118;
	add.s32 	%r216, %r216, 2;
$L__BB0_64:
	and.b32  	%r121, %r56, 1;
	setp.eq.b32 	%p16, %r121, 1;
	not.pred 	%p17, %p16;
	@%p17 bra 	$L__BB0_77;
	add.s32 	%r122, %r216, %r5;
	mad.lo.s32 	%r123, %r122, %r1, %r2;
	mad.lo.s32 	%r124, %r123, %r3, %r4;
	mul.wide.s32 	%rd50, %r124, 4;
	add.s64 	%rd51, %rd2, %rd50;
	mov.b32 	%r125, 0;
	st.global.u32 	[%rd51], %r125;
	bra.uni 	$L__BB0_77;
$L__BB0_66:
	and.b32  	%r45, %r56, 7;
	setp.lt.u32 	%p3, %r56, 8;
	mov.b32 	%r219, 0;
	@%p3 bra 	$L__BB0_69;
	and.b32  	%r219, %r56, 2147483640;
	mov.b32 	%r217, 0;
$L__BB0_68:
	.pragma "nounroll";
	add.s32 	%r64, %r217, %r5;
	mad.lo.s32 	%r65, %r64, %r1, %r2;
	mad.lo.s32 	%r66, %r65, %r3, %r4;
	mul.wide.s32 	%rd8, %r66, 4;
	add.s64 	%rd9, %rd2, %rd8;
	mov.b32 	%r67, 0;
	st.global.u32 	[%rd9], %r67;
	add.s32 	%r68, %r65, %r1;
	mad.lo.s32 	%r69, %r68, %r3, %r4;
	mul.wide.s32 	%rd10, %r69, 4;
	add.s64 	%rd11, %rd2, %rd10;
	st.global.u32 	[%rd11], %r67;
	add.s32 	%r70, %r68, %r1;
	mad.lo.s32 	%r71, %r70, %r3, %r4;
	mul.wide.s32 	%rd12, %r71, 4;
	add.s64 	%rd13, %rd2, %rd12;
	st.global.u32 	[%rd13], %r67;
	add.s32 	%r72, %r70, %r1;
	mad.lo.s32 	%r73, %r72, %r3, %r4;
	mul.wide.s32 	%rd14, %r73, 4;
	add.s64 	%rd15, %rd2, %rd14;
	st.global.u32 	[%rd15], %r67;
	add.s32 	%r74, %r72, %r1;
	mad.lo.s32 	%r75, %r74, %r3, %r4;
	mul.wide.s32 	%rd16, %r75, 4;
	add.s64 	%rd17, %rd2, %rd16;
	st.global.u32 	[%rd17], %r67;
	add.s32 	%r76, %r74, %r1;
	mad.lo.s32 	%r77, %r76, %r3, %r4;
	mul.wide.s32 	%rd18, %r77, 4;
	add.s64 	%rd19, %rd2, %rd18;
	st.global.u32 	[%rd19], %r67;
	add.s32 	%r78, %r76, %r1;
	mad.lo.s32 	%r79, %r78, %r3, %r4;
	mul.wide.s32 	%rd20, %r79, 4;
	add.s64 	%rd21, %rd2, %rd20;
	st.global.u32 	[%rd21], %r67;
	add.s32 	%r80, %r78, %r1;
	mad.lo.s32 	%r81, %r80, %r3, %r4;
	mul.wide.s32 	%rd22, %r81, 4;
	add.s64 	%rd23, %rd2, %rd22;
	st.global.u32 	[%rd23], %r67;
	add.s32 	%r217, %r217, 8;
	setp.ne.s32 	%p4, %r217, %r219;
	@%p4 bra 	$L__BB0_68;
$L__BB0_69:
	setp.eq.s32 	%p5, %r45, 0;
	@%p5 bra 	$L__BB0_77;
	and.b32  	%r50, %r56, 3;
	setp.lt.u32 	%p6, %r45, 4;
	@%p6 bra 	$L__BB0_72;
	add.s32 	%r82, %r219, %r5;
	mad.lo.s32 	%r83, %r82, %r1, %r2;
	mad.lo.s32 	%r84, %r83, %r3, %r4;
	mul.wide.s32 	%rd24, %r84, 4;
	add.s64 	%rd25, %rd2, %rd24;
	mov.b32 	%r85, 0;
	st.global.u32 	[%rd25], %r85;
	add.s32 	%r86, %r83, %r1;
	mad.lo.s32 	%r87, %r86, %r3, %r4;
	mul.wide.s32 	%rd26, %r87, 4;
	add.s64 	%rd27, %rd2, %rd26;
	st.global.u32 	[%rd27], %r85;
	add.s32 	%r88, %r86, %r1;
	mad.lo.s32 	%r89, %r88, %r3, %r4;
	mul.wide.s32 	%rd28, %r89, 4;
	add.s64 	%rd29, %rd2, %rd28;
	st.global.u32 	[%rd29], %r85;
	add.s32 	%r90, %r88, %r1;
	mad.lo.s32 	%r91, %r90, %r3, %r4;
	mul.wide.s32 	%rd30, %r91, 4;
	add.s64 	%rd31, %rd2, %rd30;
	st.global.u32 	[%rd31], %r85;
	add.s32 	%r219, %r219, 4;
$L__BB0_72:
	setp.eq.s32 	%p7, %r50, 0;
	@%p7 bra 	$L__BB0_77;
	setp.eq.s32 	%p8, %r50, 1;
	@%p8 bra 	$L__BB0_75;
	add.s32 	%r92, %r219, %r5;
	mad.lo.s32 	%r93, %r92, %r1, %r2;
	mad.lo.s32 	%r94, %r93, %r3, %r4;
	mul.wide.s32 	%rd32, %r94, 4;
	add.s64 	%rd33, %rd2, %rd32;
	mov.b32 	%r95, 0;
	st.global.u32 	[%rd33], %r95;
	add.s32 	%r96, %r93, %r1;
	mad.lo.s32 	%r97, %r96, %r3, %r4;
	mul.wide.s32 	%rd34, %r97, 4;
	add.s64 	%rd35, %rd2, %rd34;
	st.global.u32 	[%rd35], %r95;
	add.s32 	%r219, %r219, 2;
$L__BB0_75:
	and.b32  	%r98, %r56, 1;
	setp.eq.b32 	%p9, %r98, 1;
	not.pred 	%p10, %p9;
	@%p10 bra 	$L__BB0_77;
	add.s32 	%r99, %r219, %r5;
	mad.lo.s32 	%r100, %r99, %r1, %r2;
	mad.lo.s32 	%r101, %r100, %r3, %r4;
	mul.wide.s32 	%rd36, %r101, 4;
	add.s64 	%rd37, %rd2, %rd36;
	mov.b32 	%r102, 0;
	st.global.u32 	[%rd37], %r102;
$L__BB0_77:
	ret;

}


// ===== COMPILED SASS (sm_100) =====

	.target	sm_100

	.elftype	@"ET_EXEC"


//--------------------- .note.nv.tkinfo           --------------------------
	.section	.note.nv.tkinfo,"",@"SHT_NOTE"
	.sectionflags	@"SHF_NOTE_NV_TKINFO"
	.tkinfo
        /*0018*/ 	.word	0x00000002
        /*0030*/ 	.string	""
        /*0030*/ 	.string	"ptxas"
        /*0030*/ 	.string	"Cuda compilation tools, release 13.0, V13.0.88"
        /*0030*/ 	.string	"Build cuda_13.0.r13.0/compiler.36424714_0"
        /*0030*/ 	.string	"-arch sm_100 -m 64 "



//--------------------- .note.nv.cuinfo           --------------------------
	.section	.note.nv.cuinfo,"",@"SHT_NOTE"
	.sectionflags	@"SHF_NOTE_NV_CUINFO"
        /*0018*/ 	.short	0x0002
        /*001a*/ 	.short	0x0064
        /*001c*/ 	.short	0x0082
	.zero		2


//--------------------- .nv.info                  --------------------------
	.section	.nv.info,"",@"SHT_CUDA_INFO"
	.align	4


	//----- nvinfo : EIATTR_REGCOUNT
	.align		4
        /*0000*/ 	.byte	0x04, 0x2f
        /*0002*/ 	.short	(.L_2 - .L_1)
	.align		4
.L_1:
        /*0004*/ 	.word	index@(_Z18conv2d_full_kernelPKfiiiiiiPf)
        /*0008*/ 	.word	0x0000001f


	//----- nvinfo : EIATTR_FRAME_SIZE
	.align		4
.L_2:
        /*000c*/ 	.byte	0x04, 0x11
        /*000e*/ 	.short	(.L_4 - .L_3)
	.align		4
.L_3:
        /*0010*/ 	.word	index@(_Z18conv2d_full_kernelPKfiiiiiiPf)
        /*0014*/ 	.word	0x00000000


	//----- nvinfo : EIATTR_MIN_STACK_SIZE
	.align		4
.L_4:
        /*0018*/ 	.byte	0x04, 0x12
        /*001a*/ 	.short	(.L_6 - .L_5)
	.align		4
.L_5:
        /*001c*/ 	.word	index@(_Z18conv2d_full_kernelPKfiiiiiiPf)
        /*0020*/ 	.word	0x00000000
.L_6:


//--------------------- .nv.compat                --------------------------
	.section	.nv.compat,"",@"SHT_CUDA_COMPAT_INFO"
	.align	4
        /*0000*/ 	.byte	0x02, 0x09, 0x00, 0x00, 0x02, 0x02, 0x01, 0x00, 0x02, 0x05, 0x05, 0x00, 0x03, 0x07, 0x01, 0x01
        /*0010*/ 	.byte	0x02, 0x03, 0x00, 0x00, 0x02, 0x06, 0x01, 0x00, 0x04, 0x0b, 0x08, 0x00, 0x09, 0x00, 0x00, 0x00
        /*0020*/ 	.byte	0x00, 0x00, 0x00, 0x00


//--------------------- .nv.info._Z18conv2d_full_kernelPKfiiiiiiPf --------------------------
	.section	.nv.info._Z18conv2d_full_kernelPKfiiiiiiPf,"",@"SHT_CUDA_INFO"
	.sectionflags	@""
	.align	4


	//----- nvinfo : EIATTR_CUDA_API_VERSION
	.align		4
        /*0000*/ 	.byte	0x04, 0x37
        /*0002*/ 	.short	(.L_8 - .L_7)
.L_7:
        /*0004*/ 	.word	0x00000082


	//----- nvinfo : EIATTR_KPARAM_INFO
	.align		4
.L_8:
        /*0008*/ 	.byte	0x04, 0x17
        /*000a*/ 	.short	(.L_10 - .L_9)
.L_9:
        /*000c*/ 	.word	0x00000000
        /*0010*/ 	.short	0x0007
        /*0012*/ 	.short	0x0020
        /*0014*/ 	.byte	0x00, 0xf5, 0x21, 0x00


	//----- nvinfo : EIATTR_KPARAM_INFO
	.align		4
.L_10:
        /*0018*/ 	.byte	0x04, 0x17
        /*001a*/ 	.short	(.L_12 - .L_11)
.L_11:
        /*001c*/ 	.word	0x00000000
        /*0020*/ 	.short	0x0006
        /*0022*/ 	.short	0x001c
        /*0024*/ 	.byte	0x00, 0xf0, 0x11, 0x00


	//----- nvinfo : EIATTR_KPARAM_INFO
	.align		4
.L_12:
        /*0028*/ 	.byte	0x04, 0x17
        /*002a*/ 	.short	(.L_14 - .L_13)
.L_13:
        /*002c*/ 	.word	0x00000000
        /*0030*/ 	.short	0x0005
        /*0032*/ 	.short	0x0018
        /*0034*/ 	.byte	0x00, 0xf0, 0x11, 0x00


	//----- nvinfo : EIATTR_KPARAM_INFO
	.align		4
.L_14:
        /*0038*/ 	.byte	0x04, 0x17
        /*003a*/ 	.short	(.L_16 - .L_15)
.L_15:
        /*003c*/ 	.word	0x00000000
        /*0040*/ 	.short	0x0004
        /*0042*/ 	.short	0x0014
        /*0044*/ 	.byte	0x00, 0xf0, 0x11, 0x00


	//----- nvinfo : EIATTR_KPARAM_INFO
	.align		4
.L_16:
        /*0048*/ 	.byte	0x04, 0x17
        /*004a*/ 	.short	(.L_18 - .L_17)
.L_17:
        /*004c*/ 	.word	0x00000000
        /*0050*/ 	.short	0x0003
        /*0052*/ 	.short	0x0010
        /*0054*/ 	.byte	0x00, 0xf0, 0x11, 0x00


	//----- nvinfo : EIATTR_KPARAM_INFO
	.align		4
.L_18:
        /*0058*/ 	.byte	0x04, 0x17
        /*005a*/ 	.short	(.L_20 - .L_19)
.L_19:
        /*005c*/ 	.word	0x00000000
        /*0060*/ 	.short	0x0002
        /*0062*/ 	.short	0x000c
        /*0064*/ 	.byte	0x00, 0xf0, 0x11, 0x00


	//----- nvinfo : EIATTR_KPARAM_INFO
	.align		4
.L_20:
        /*0068*/ 	.byte	0x04, 0x17
        /*006a*/ 	.short	(.L_22 - .L_21)
.L_21:
        /*006c*/ 	.word	0x00000000
        /*0070*/ 	.short	0x0001
        /*0072*/ 	.short	0x0008
        /*0074*/ 	.byte	0x00, 0xf0, 0x11, 0x00


	//----- nvinfo : EIATTR_KPARAM_INFO
	.align		4
.L_22:
        /*0078*/ 	.byte	0x04, 0x17
        /*007a*/ 	.short	(.L_24 - .L_23)
.L_23:
        /*007c*/ 	.word	0x00000000
        /*0080*/ 	.short	0x0000
        /*0082*/ 	.short	0x0000
        /*0084*/ 	.byte	0x00, 0xf5, 0x21, 0x00


	//----- nvinfo : EIATTR_SPARSE_MMA_MASK
	.align		4
.L_24:
        /*0088*/ 	.byte	0x03, 0x50
        /*008a*/ 	.short	0x0000


	//----- nvinfo : EIATTR_MAXREG_COUNT
	.align		4
        /*008c*/ 	.byte	0x03, 0x1b
        /*008e*/ 	.short	0x00ff


	//----- nvinfo : EIATTR_MERCURY_ISA_VERSION
	.align		4
        /*0090*/ 	.byte	0x03, 0x5f
        /*0092*/ 	.short	0x0101


	//----- nvinfo : EIATTR_VRC_CTA_INIT_COUNT
	.align		4
        /*0094*/ 	.byte	0x02, 0x4a
	.zero		1
	.zero		1


	//----- nvinfo : EIATTR_EXIT_INSTR_OFFSETS
	.align		4
        /*0098*/ 	.byte	0x04, 0x1c
        /*009a*/ 	.short	(.L_26 - .L_25)


	//   ....[0]....
.L_25:
        /*009c*/ 	.word	0x00000030


	//   ....[1]....
        /*00a0*/ 	.word	0x00000c30


	//   ....[2]....
        /*00a4*/ 	.word	0x00000e10


	//   ....[3]....
        /*00a8*/ 	.word	0x00000f10


	//   ....[4]....
        /*00ac*/ 	.word	0x00000f80


	//   ....[5]....
        /*00b0*/ 	.word	0x00001150


	//   ....[6]....
        /*00b4*/ 	.word	0x00001250


	//   ....[7]....
        /*00b8*/ 	.word	0x000012c0


	//   ....[8]....
        /*00bc*/ 	.word	0x00001590


	//   ....[9]....
        /*00c0*/ 	.word	0x00001710


	//   ....[10]....
        /*00c4*/ 	.word	0x00001810


	//   ....[11]....
        /*00c8*/ 	.word	0x00001880


	//----- nvinfo : EIATTR_CBANK_PARAM_SIZE
	.align		4
.L_26:
        /*00cc*/ 	.byte	0x03, 0x19
        /*00ce*/ 	.short	0x0028


	//----- nvinfo : EIATTR_PARAM_CBANK
	.align		4
        /*00d0*/ 	.byte	0x04, 0x0a
        /*00d2*/ 	.short	(.L_28 - .L_27)
	.align		4
.L_27:
        /*00d4*/ 	.word	index@(.nv.constant0._Z18conv2d_full_kernelPKfiiiiiiPf)
        /*00d8*/ 	.short	0x0380
        /*00da*/ 	.short	0x0028


	//----- nvinfo : EIATTR_SW_WAR
	.align		4
.L_28:
        /*00dc*/ 	.byte	0x04, 0x36
        /*00de*/ 	.short	(.L_30 - .L_29)
.L_29:
        /*00e0*/ 	.word	0x00000008
.L_30:


//--------------------- .nv.callgraph             --------------------------
	.section	.nv.callgraph,"",@"SHT_CUDA_CALLGRAPH"
	.align	4
	.sectionentsize	8
	.align		4
        /*0000*/ 	.word	0x00000000
	.align		4
        /*0004*/ 	.word	0xffffffff
	.align		4
        /*0008*/ 	.word	0x00000000
	.align		4
        /*000c*/ 	.word	0xfffffffe
	.align		4
        /*0010*/ 	.word	0x00000000
	.align		4
        /*0014*/ 	.word	0xfffffffd
	.align		4
        /*0018*/ 	.word	0x00000000
	.align		4
        /*001c*/ 	.word	0xfffffffc


//--------------------- .nv.constant3             --------------------------
	.section	.nv.constant3,"a",@progbits
	.align	4
.nv.constant3:
	.type		carray,@object
	.size		carray,(.L_0 - carray)
carray:
	.zero		32768
.L_0:


//--------------------- .text._Z18conv2d_full_kernelPKfiiiiiiPf --------------------------
	.section	.text._Z18conv2d_full_kernelPKfiiiiiiPf,"ax",@progbits
	.align	128
        .global         _Z18conv2d_full_kernelPKfiiiiiiPf
        .type           _Z18conv2d_full_kernelPKfiiiiiiPf,@function
        .size           _Z18conv2d_full_kernelPKfiiiiiiPf,(.L_x_22 - _Z18conv2d_full_kernelPKfiiiiiiPf)
        .other          _Z18conv2d_full_kernelPKfiiiiiiPf,@"STO_CUDA_ENTRY STV_DEFAULT"
_Z18conv2d_full_kernelPKfiiiiiiPf:
.text._Z18conv2d_full_kernelPKfiiiiiiPf:
[----:B------:R-:W-:Y:S08]  /*0000*/  LDC R1, c[0x0][0x37c] ;  /* 0x0000df00ff017b82 */ /* 0x000ff00000000800 */
[----:B------:R-:W0:Y:S02]  /*0010*/  LDC R3, c[0x0][0x38c] ;  /* 0x0000e300ff037b82 */ /* 0x000e240000000800 */
[----:B0-----:R-:W-:-:S13]  /*0020*/  ISETP.GE.AND P0, PT, R3, 0x1, PT ;  /* 0x000000010300780c */ /* 0x001fda0003f06270 */
[----:B------:R-:W-:Y:S05]  /*0030*/  @!P0 EXIT ;  /* 0x000000000000894d */ /* 0x000fea0003800000 */
[----:B------:R-:W0:Y:S01]  /*0040*/  LDC R4, c[0x0][0x388] ;  /* 0x0000e200ff047b82 */ /* 0x000e220000000800 */
[----:B------:R-:W1:Y:S01]  /*0050*/  S2R R0, SR_CTAID.Y ;  /* 0x0000000000007919 */ /* 0x000e620000002600 */
[----:B------:R-:W2:Y:S01]  /*0060*/  LDCU UR8, c[0x0][0x374] ;  /* 0x00006e80ff0877ac */ /* 0x000ea20008000800 */
[----:B------:R-:W3:Y:S01]  /*0070*/  S2R R2, SR_CTAID.Z ;  /* 0x0000000000027919 */ /* 0x000ee20000002700 */
[----:B------:R-:W4:Y:S01]  /*0080*/  LDCU UR9, c[0x0][0x378] ;  /* 0x00006f00ff0977ac */ /* 0x000f220008000800 */
[----:B------:R-:W0:Y:S01]  /*0090*/  S2R R5, SR_CTAID.X ;  /* 0x0000000000057919 */ /* 0x000e220000002500 */
[----:B------:R-:W0:Y:S02]  /*00a0*/  LDCU.64 UR10, c[0x0][0x358] ;  /* 0x00006b00ff0a77ac */ /* 0x000e240008000a00 */
[----:B0-----:R-:W-:-:S13]  /*00b0*/  ISETP.GE.AND P0, PT, R4, 0x1, PT ;  /* 0x000000010400780c */ /* 0x001fda0003f06270 */
[----:B-1234-:R-:W-:Y:S05]  /*00c0*/  @!P0 BRA `(.L_x_0) ;  /* 0x0000001000808947 */ /* 0x01efea0003800000 */
[----:B------:R-:W0:Y:S02]  /*00d0*/  LDCU UR4, c[0x0][0x390] ;  /* 0x00007200ff0477ac */ /* 0x000e240008000800 */
[----:B0-----:R-:W-:-:S09]  /*00e0*/  UISETP.GE.AND UP0, UPT, UR4, 0x1, UPT ;  /* 0x000000010400788c */ /* 0x001fd2000bf06270 */
[----:B------:R-:W-:Y:S05]  /*00f0*/  BRA.U !UP0, `(.L_x_1) ;  /* 0x0000000d08a47547 */ /* 0x000fea000b800000 */
[----:B------:R-:W0:Y:S02]  /*0100*/  LDCU UR4, c[0x0][0x398] ;  /* 0x00007300ff0477ac */ /* 0x000e240008000800 */
[----:B0-----:R-:W-:-:S09]  /*0110*/  UISETP.GE.AND UP0, UPT, UR4, 0x1, UPT ;  /* 0x000000010400788c */ /* 0x001fd2000bf06270 */
[----:B------:R-:W-:Y:S05]  /*0120*/  BRA.U !UP0, `(.L_x_2) ;  /* 0x0000000908c87547 */ /* 0x000fea000b800000 */
[----:B------:R-:W-:Y:S01]  /*0130*/  HFMA2 R10, -RZ, RZ, 0, 0 ;  /* 0x00000000ff0a7431 */ /* 0x000fe200000001ff */
[----:B------:R-:W-:Y:S02]  /*0140*/  ULOP3.LUT UR5, UR4, 0x7, URZ, 0xc0, !UPT ;  /* 0x0000000704057892 */ /* 0x000fe4000f8ec0ff */
[----:B------:R-:W-:Y:S02]  /*0150*/  ULOP3.LUT UR6, UR4, 0x3, URZ, 0xc0, !UPT ;  /* 0x0000000304067892 */ /* 0x000fe4000f8ec0ff */
[----:B------:R-:W-:-:S12]  /*0160*/  ULOP3.LUT UR4, UR4, 0x7ffffff8, URZ, 0xc0, !UPT ;  /* 0x7ffffff804047892 */ /* 0x000fd8000f8ec0ff */
.L_x_10:
[----:B0-----:R-:W-:Y:S02]  /*0170*/  MOV R3, RZ ;  /* 0x000000ff00037202 */ /* 0x001fe40000000f00 */
[----:B------:R-:W-:-:S07]  /*0180*/  MOV R11, RZ ;  /* 0x000000ff000b7202 */ /* 0x000fce0000000f00 */
.L_x_9:
[----:B------:R-:W0:Y:S01]  /*0190*/  LDC R12, c[0x0][0x388] ;  /* 0x0000e200ff0c7b82 */ /* 0x000e220000000800 */
[----:B------:R-:W-:Y:S01]  /*01a0*/  MOV R13, RZ ;  /* 0x000000ff000d7202 */ /* 0x000fe20000000f00 */
[----:B0-----:R-:W-:-:S07]  /*01b0*/  IMAD R12, R10, R12, R11 ;  /* 0x0000000c0a0c7224 */ /* 0x001fce00078e020b */
.L_x_8:
[----:B------:R-:W0:Y:S01]  /*01c0*/  S2R R8, SR_CTAID.X ;  /* 0x0000000000087919 */ /* 0x000e220000002500 */
[----:B------:R-:W1:Y:S08]  /*01d0*/  LDC R6, c[0x0][0x398] ;  /* 0x0000e600ff067b82 */ /* 0x000e700000000800 */
[----:B------:R-:W2:Y:S08]  /*01e0*/  LDC.64 R4, c[0x0][0x390] ;  /* 0x0000e400ff047b82 */ /* 0x000eb00000000a00 */
[----:B------:R-:W0:Y:S01]  /*01f0*/  LDC R7, c[0x0][0x388] ;  /* 0x0000e200ff077b82 */ /* 0x000e220000000800 */
[----:B-1----:R-:W-:-:S02]  /*0200*/  ISETP.GE.U32.AND P0, PT, R6, 0x8, PT ;  /* 0x000000080600780c */ /* 0x002fc40003f06070 */
[--C-:B--2---:R-:W-:Y:S01]  /*0210*/  IADD3 R14, PT, PT, R0, -R5, R13.reuse ;  /* 0x80000005000e7210 */ /* 0x104fe20007ffe00d */
[----:B------:R-:W-:Y:S01]  /*0220*/  IMAD R15, R12, R4, R13 ;  /* 0x000000040c0f7224 */ /* 0x000fe200078e020d */
[----:B------:R-:W-:-:S04]  /*0230*/  IADD3 R13, PT, PT, R13, 0x1, RZ ;  /* 0x000000010d0d7810 */ /* 0x000fc80007ffe0ff */
[----:B------:R-:W-:Y:S01]  /*0240*/  ISETP.NE.AND P1, PT, R13, R4, PT ;  /* 0x000000040d00720c */ /* 0x000fe20003f25270 */
[----:B0-----:R-:W-:Y:S02]  /*0250*/  IMAD R5, R8, R7, R11 ;  /* 0x0000000708057224 */ /* 0x001fe400078e020b */
[----:B------:R-:W-:Y:S02]  /*0260*/  HFMA2 R7, -RZ, RZ, 0, 0 ;  /* 0x00000000ff077431 */ /* 0x000fe400000001ff */
[----:B------:R-:W-:-:S04]  /*0270*/  IMAD R5, R5, UR8, R14 ;  /* 0x0000000805057c24 */ /* 0x000fc8000f8e020e */
[----:B------:R-:W-:Y:S01]  /*0280*/  IMAD R16, R5, UR9, RZ ;  /* 0x0000000905107c24 */ /* 0x000fe2000f8e02ff */
[----:B------:R-:W-:Y:S06]  /*0290*/  @!P0 BRA `(.L_x_3) ;  /* 0x0000000000d08947 */ /* 0x000fec0003800000 */
[----:B------:R-:W0:Y:S01]  /*02a0*/  LDC.64 R4, c[0x0][0x380] ;  /* 0x0000e000ff047b82 */ /* 0x000e220000000a00 */
[----:B------:R-:W-:Y:S02]  /*02b0*/  ISETP.GE.U32.AND P0, PT, R14, UR8, PT ;  /* 0x000000080e007c0c */ /* 0x000fe4000bf06070 */
[----:B------:R-:W-:-:S05]  /*02c0*/  MOV R18, RZ ;  /* 0x000000ff00127202 */ /* 0x000fca0000000f00 */
[----:B------:R-:W1:Y:S06]  /*02d0*/  LDC.64 R6, c[0x0][0x398] ;  /* 0x0000e600ff067b82 */ /* 0x000e6c0000000a00 */
.L_x_4:
[----:B-1----:R-:W-:-:S04]  /*02e0*/  IADD3 R17, PT, PT, R2, -R7, R18 ;  /* 0x8000000702117210 */ /* 0x002fc80007ffe012 */
[C---:B------:R-:W-:Y:S01]  /*02f0*/  ISETP.GE.U32.OR P4, PT, R17.reuse, UR9, P0 ;  /* 0x0000000911007c0c */ /* 0x040fe20008786470 */
[----:B------:R-:W-:Y:S01]  /*0300*/  IMAD.IADD R9, R16, 0x1, R17 ;  /* 0x0000000110097824 */ /* 0x000fe200078e0211 */
[----:B------:R-:W-:-:S03]  /*0310*/  IADD3 R19, PT, PT, R17, 0x1, RZ ;  /* 0x0000000111137810 */ /* 0x000fc60007ffe0ff */
[----:B0-----:R-:W-:Y:S01]  /*0320*/  IMAD.WIDE R8, R9, 0x4, R4 ;  /* 0x0000000409087825 */ /* 0x001fe200078e0204 */
[----:B------:R-:W-:Y:S02]  /*0330*/  ISETP.GE.U32.OR P6, PT, R19, UR9, P0 ;  /* 0x0000000913007c0c */ /* 0x000fe400087c6470 */
[----:B------:R-:W-:-:S05]  /*0340*/  IADD3 R19, PT, PT, R17, 0x2, RZ ;  /* 0x0000000211137810 */ /* 0x000fca0007ffe0ff */
[----:B------:R-:W2:Y:S01]  /*0350*/  @!P4 LDG.E.CONSTANT R21, desc[UR10][R8.64] ;  /* 0x0000000a0815c981 */ /* 0x000ea2000c1e9900 */
[----:B------:R-:W-:-:S05]  /*0360*/  ISETP.GE.U32.OR P2, PT, R19, UR9, P0 ;  /* 0x0000000913007c0c */ /* 0x000fca0008746470 */
[----:B------:R-:W3:Y:S08]  /*0370*/  @!P6 LDG.E.CONSTANT R22, desc[UR10][R8.64+0x4] ;  /* 0x0000040a0816e981 */ /* 0x000ef0000c1e9900 */
[----:B------:R-:W4:Y:S01]  /*0380*/  @!P2 LDG.E.CONSTANT R20, desc[UR10][R8.64+0x8] ;  /* 0x0000080a0814a981 */ /* 0x000f22000c1e9900 */
[----:B------:R-:W-:Y:S01]  /*0390*/  IMAD R19, R15, R6, R18 ;  /* 0x000000060f137224 */ /* 0x000fe200078e0212 */
[----:B------:R-:W-:-:S04]  /*03a0*/  IADD3 R23, PT, PT, R17, 0x3, RZ ;  /* 0x0000000311177810 */ /* 0x000fc80007ffe0ff */
[----:B------:R-:W-:Y:S02]  /*03b0*/  SHF.L.U32 R19, R19, 0x2, RZ ;  /* 0x0000000213137819 */ /* 0x000fe400000006ff */
[----:B------:R-:W-:Y:S02]  /*03c0*/  ISETP.GE.U32.OR P3, PT, R23, UR9, P0 ;  /* 0x0000000917007c0c */ /* 0x000fe40008766470 */
[----:B------:R-:W2:Y:S08]  /*03d0*/  @!P4 LDC R24, c[0x3][R19] ;  /* 0x00c000001318cb82 */ /* 0x000eb00000000800 */
[----:B------:R-:W3:Y:S08]  /*03e0*/  @!P6 LDC R26, c[0x3][R19+0x4] ;  /* 0x00c00100131aeb82 */ /* 0x000ef00000000800 */
[----:B------:R-:W4:Y:S01]  /*03f0*/  @!P2 LDC R28, c[0x3][R19+0x8] ;  /* 0x00c00200131cab82 */ /* 0x000f220000000800 */
[----:B--2---:R-:W-:Y:S01]  /*0400*/  @!P4 FFMA R3, R24, R21, R3 ;  /* 0x000000151803c223 */ /* 0x004fe20000000003 */
[----:B------:R-:W-:Y:S01]  /*0410*/  IADD3 R21, PT, PT, R17, 0x4, RZ ;  /* 0x0000000411157810 */ /* 0x000fe20007ffe0ff */
[----:B------:R-:W2:Y:S03]  /*0420*/  @!P3 LDG.E.CONSTANT R24, desc[UR10][R8.64+0xc] ;  /* 0x00000c0a0818b981 */ /* 0x000ea6000c1e9900 */
[----:B------:R-:W-:Y:S01]  /*0430*/  ISETP.GE.U32.OR P4, PT, R21, UR9, P0 ;  /* 0x0000000915007c0c */ /* 0x000fe20008786470 */
[----:B---3--:R-:W-:Y:S01]  /*0440*/  @!P6 FFMA R3, R26, R22, R3 ;  /* 0x000000161a03e223 */ /* 0x008fe20000000003 */
[----:B------:R-:W-:-:S04]  /*0450*/  IADD3 R21, PT, PT, R17, 0x5, RZ ;  /* 0x0000000511157810 */ /* 0x000fc80007ffe0ff */
[----:B------:R-:W-:Y:S01]  /*0460*/  ISETP.GE.U32.OR P5, PT, R21, UR9, P0 ;  /* 0x0000000915007c0c */ /* 0x000fe200087a6470 */
[C---:B------:R-:W-:Y:S01]  /*0470*/  VIADD R21, R17.reuse, 0x6 ;  /* 0x0000000611157836 */ /* 0x040fe20000000000 */
[----:B------:R-:W-:Y:S01]  /*0480*/  IADD3 R17, PT, PT, R17, 0x7, RZ ;  /* 0x0000000711117810 */ /* 0x000fe20007ffe0ff */
[----:B----4-:R-:W-:-:S03]  /*0490*/  @!P2 FFMA R3, R28, R20, R3 ;  /* 0x000000141c03a223 */ /* 0x010fc60000000003 */
[----:B------:R-:W-:Y:S02]  /*04a0*/  ISETP.GE.U32.OR P6, PT, R21, UR9, P0 ;  /* 0x0000000915007c0c */ /* 0x000fe400087c6470 */
[----:B------:R-:W-:Y:S02]  /*04b0*/  ISETP.GE.U32.OR P2, PT, R17, UR9, P0 ;  /* 0x0000000911007c0c */ /* 0x000fe40008746470 */
[----:B------:R-:W3:Y:S04]  /*04c0*/  @!P4 LDG.E.CONSTANT R17, desc[UR10][R8.64+0x10] ;  /* 0x0000100a0811c981 */ /* 0x000ee8000c1e9900 */
[----:B------:R-:W4:Y:S05]  /*04d0*/  @!P5 LDG.E.CONSTANT R21, desc[UR10][R8.64+0x14] ;  /* 0x0000140a0815d981 */ /* 0x000f2a000c1e9900 */
[----:B------:R-:W5:Y:S04]  /*04e0*/  @!P6 LDG.E.CONSTANT R23, desc[UR10][R8.64+0x18] ;  /* 0x0000180a0817e981 */ /* 0x000f68000c1e9900 */
[----:B------:R-:W5:Y:S01]  /*04f0*/  @!P2 LDG.E.CONSTANT R25, desc[UR10][R8.64+0x1c] ;  /* 0x00001c0a0819a981 */ /* 0x000f62000c1e9900 */
[----:B------:R-:W2:Y:S01]  /*0500*/  @!P3 LDC R20, c[0x3][R19+0xc] ;  /* 0x00c003001314bb82 */ /* 0x000ea20000000800 */
[----:B------:R-:W-:-:S07]  /*0510*/  IADD3 R18, PT, PT, R18, 0x8, RZ ;  /* 0x0000000812127810 */ /* 0x000fce0007ffe0ff */
[----:B------:R-:W3:Y:S08]  /*0520*/  @!P4 LDC R22, c[0x3][R19+0x10] ;  /* 0x00c004001316cb82 */ /* 0x000ef00000000800 */
[----:B------:R-:W0:Y:S01]  /*0530*/  @!P2 LDC R26, c[0x3][R19+0x1c] ;  /* 0x00c00700131aab82 */ /* 0x000e220000000800 */
[----:B--2---:R-:W-:Y:S01]  /*0540*/  @!P3 FFMA R3, R20, R24, R3 ;  /* 0x000000181403b223 */ /* 0x004fe20000000003 */
[----:B------:R-:W-:-:S06]  /*0550*/  ISETP.NE.AND P3, PT, R18, UR4, PT ;  /* 0x0000000412007c0c */ /* 0x000fcc000bf65270 */
[----:B------:R-:W4:Y:S08]  /*0560*/  @!P5 LDC R20, c[0x3][R19+0x14] ;  /* 0x00c005001314db82 */ /* 0x000f300000000800 */
[----:B------:R-:W5:Y:S01]  /*0570*/  @!P6 LDC R24, c[0x3][R19+0x18] ;  /* 0x00c006001318eb82 */ /* 0x000f620000000800 */
[----:B---3--:R-:W-:-:S04]  /*0580*/  @!P4 FFMA R3, R22, R17, R3 ;  /* 0x000000111603c223 */ /* 0x008fc80000000003 */
[----:B----4-:R-:W-:-:S04]  /*0590*/  @!P5 FFMA R3, R20, R21, R3 ;  /* 0x000000151403d223 */ /* 0x010fc80000000003 */
[----:B-----5:R-:W-:-:S04]  /*05a0*/  @!P6 FFMA R3, R24, R23, R3 ;  /* 0x000000171803e223 */ /* 0x020fc80000000003 */
[----:B0-----:R-:W-:Y:S01]  /*05b0*/  @!P2 FFMA R3, R26, R25, R3 ;  /* 0x000000191a03a223 */ /* 0x001fe20000000003 */
[----:B------:R-:W-:Y:S06]  /*05c0*/  @P3 BRA `(.L_x_4) ;  /* 0xfffffffc00443947 */ /* 0x000fec000383ffff */
[----:B------:R-:W-:-:S07]  /*05d0*/  MOV R7, UR4 ;  /* 0x0000000400077c02 */ /* 0x000fce0008000f00 */
.L_x_3:
[----:B------:R-:W-:-:S09]  /*05e0*/  UISETP.NE.AND UP0, UPT, UR5, URZ, UPT ;  /* 0x000000ff0500728c */ /* 0x000fd2000bf05270 */
[----:B------:R-:W-:Y:S05]  /*05f0*/  BRA.U !UP0, `(.L_x_5) ;  /* 0x0000000508507547 */ /* 0x000fea000b800000 */
[----:B------:R-:W-:Y:S02]  /*0600*/  UIADD3 UR7, UPT, UPT, UR5, -0x1, URZ ;  /* 0xffffffff05077890 */ /* 0x000fe4000fffe0ff */
[----:B------:R-:W-:Y:S02]  /*0610*/  UISETP.NE.AND UP1, UPT, UR6, URZ, UPT ;  /* 0x000000ff0600728c */ /* 0x000fe4000bf25270 */
[----:B------:R-:W-:-:S09]  /*0620*/  UISETP.GE.U32.AND UP0, UPT, UR7, 0x3, UPT ;  /* 0x000000030700788c */ /* 0x000fd2000bf06070 */
[----:B------:R-:W-:Y:S05]  /*0630*/  BRA.U !UP0, `(.L_x_6) ;  /* 0x0000000108947547 */ /* 0x000fea000b800000 */
[----:B------:R-:W0:Y:S01]  /*0640*/  LDC R17, c[0x0][0x39c] ;  /* 0x0000e700ff117b82 */ /* 0x000e220000000800 */
[----:B------:R-:W-:-:S07]  /*0650*/  ISETP.GE.U32.AND P0, PT, R14, UR8, PT ;  /* 0x000000080e007c0c */ /* 0x000fce000bf06070 */
[----:B------:R-:W1:Y:S01]  /*0660*/  LDC.64 R4, c[0x0][0x380] ;  /* 0x0000e000ff047b82 */ /* 0x000e620000000a00 */
[----:B0-----:R-:W-:-:S04]  /*0670*/  IADD3 R17, PT, PT, R2, -R17, R7 ;  /* 0x8000001102117210 */ /* 0x001fc80007ffe007 */
[C---:B------:R-:W-:Y:S02]  /*0680*/  ISETP.GE.U32.OR P2, PT, R17.reuse, UR9, P0 ;  /* 0x0000000911007c0c */ /* 0x040fe40008746470 */
[C---:B------:R-:W-:Y:S02]  /*0690*/  IADD3 R8, PT, PT, R17.reuse, 0x1, RZ ;  /* 0x0000000111087810 */ /* 0x040fe40007ffe0ff */
[----:B------:R-:W-:Y:S02]  /*06a0*/  IADD3 R9, PT, PT, R16, R17, RZ ;  /* 0x0000001110097210 */ /* 0x000fe40007ffe0ff */
[C---:B------:R-:W-:Y:S02]  /*06b0*/  IADD3 R18, PT, PT, R17.reuse, 0x2, RZ ;  /* 0x0000000211127810 */ /* 0x040fe40007ffe0ff */
[----:B------:R-:W-:Y:S01]  /*06c0*/  ISETP.GE.U32.OR P3, PT, R8, UR9, P0 ;  /* 0x0000000908007c0c */ /* 0x000fe20008766470 */
[----:B------:R-:W-:Y:S01]  /*06d0*/  VIADD R8, R17, 0x3 ;  /* 0x0000000311087836 */ /* 0x000fe20000000000 */
[----:B------:R-:W-:Y:S01]  /*06e0*/  ISETP.GE.U32.OR P4, PT, R18, UR9, P0 ;  /* 0x0000000912007c0c */ /* 0x000fe20008786470 */
[----:B-1----:R-:W-:-:S03]  /*06f0*/  IMAD.WIDE R4, R9, 0x4, R4 ;  /* 0x0000000409047825 */ /* 0x002fc600078e0204 */
[----:B------:R-:W-:Y:S02]  /*0700*/  ISETP.GE.U32.OR P0, PT, R8, UR9, P0 ;  /* 0x0000000908007c0c */ /* 0x000fe40008706470 */
[----:B------:R-:W2:Y:S05]  /*0710*/  @!P2 LDG.E.CONSTANT R8, desc[UR10][R4.64] ;  /* 0x0000000a0408a981 */ /* 0x000eaa000c1e9900 */
[----:B------:R-:W3:Y:S04]  /*0720*/  @!P3 LDG.E.CONSTANT R20, desc[UR10][R4.64+0x4] ;  /* 0x0000040a0414b981 */ /* 0x000ee8000c1e9900 */
[----:B------:R-:W4:Y:S04]  /*0730*/  @!P4 LDG.E.CONSTANT R18, desc[UR10][R4.64+0x8] ;  /* 0x0000080a0412c981 */ /* 0x000f28000c1e9900 */
[----:B------:R0:W5:Y:S01]  /*0740*/  @!P0 LDG.E.CONSTANT R22, desc[UR10][R4.64+0xc] ;  /* 0x00000c0a04168981 */ /* 0x000162000c1e9900 */
[CCC-:B------:R-:W-:Y:S01]  /*0750*/  @!P2 IMAD R9, R15.reuse, R6.reuse, R7.reuse ;  /* 0x000000060f09a224 */ /* 0x1c0fe200078e0207 */
[----:B------:R-:W-:Y:S01]  /*0760*/  @!P3 MOV R17, 0x4 ;  /* 0x000000040011b802 */ /* 0x000fe20000000f00 */
[CCC-:B------:R-:W-:Y:S01]  /*0770*/  @!P3 IMAD R24, R15.reuse, R6.reuse, R7.reuse ;  /* 0x000000060f18b224 */ /* 0x1c0fe200078e0207 */
[----:B------:R-:W-:Y:S01]  /*0780*/  @!P4 MOV R19, 0x8 ;  /* 0x000000080013c802 */ /* 0x000fe20000000f00 */
[----:B------:R-:W-:Y:S01]  /*0790*/  @!P4 IMAD R26, R15, R6, R7 ;  /* 0x000000060f1ac224 */ /* 0x000fe200078e0207 */
[----:B------:R-:W-:-:S02]  /*07a0*/  @!P2 SHF.L.U32 R9, R9, 0x2, RZ ;  /* 0x000000020909a819 */ /* 0x000fc400000006ff */
[----:B------:R-:W-:Y:S02]  /*07b0*/  @!P3 LEA R17, R24, R17, 0x2 ;  /* 0x000000111811b211 */ /* 0x000fe400078e10ff */
[----:B------:R-:W2:Y:S01]  /*07c0*/  @!P2 LDC R24, c[0x3][R9] ;  /* 0x00c000000918ab82 */ /* 0x000ea20000000800 */
[----:B------:R-:W-:Y:S01]  /*07d0*/  @!P4 LEA R19, R26, R19, 0x2 ;  /* 0x000000131a13c211 */ /* 0x000fe200078e10ff */
[----:B------:R-:W-:Y:S01]  /*07e0*/  @!P0 IMAD R26, R15, R6, R7 ;  /* 0x000000060f1a8224 */ /* 0x000fe200078e0207 */
[----:B0-----:R-:W-:Y:S02]  /*07f0*/  @!P0 MOV R5, 0xc ;  /* 0x0000000c00058802 */ /* 0x001fe40000000f00 */
[----:B------:R-:W-:-:S03]  /*0800*/  IADD3 R7, PT, PT, R7, 0x4, RZ ;  /* 0x0000000407077810 */ /* 0x000fc60007ffe0ff */
[----:B------:R-:W3:Y:S01]  /*0810*/  @!P3 LDC R4, c[0x3][R17] ;  /* 0x00c000001104bb82 */ /* 0x000ee20000000800 */
[----:B------:R-:W-:-:S07]  /*0820*/  @!P0 IMAD R5, R26, 0x4, R5 ;  /* 0x000000041a058824 */ /* 0x000fce00078e0205 */
[----:B------:R-:W4:Y:S08]  /*0830*/  @!P4 LDC R26, c[0x3][R19] ;  /* 0x00c00000131acb82 */ /* 0x000f300000000800 */
[----:B------:R-:W5:Y:S01]  /*0840*/  @!P0 LDC R28, c[0x3][R5] ;  /* 0x00c00000051c8b82 */ /* 0x000f620000000800 */
[----:B--2---:R-:W-:-:S04]  /*0850*/  @!P2 FFMA R3, R24, R8, R3 ;  /* 0x000000081803a223 */ /* 0x004fc80000000003 */
[----:B---3--:R-:W-:-:S04]  /*0860*/  @!P3 FFMA R3, R4, R20, R3 ;  /* 0x000000140403b223 */ /* 0x008fc80000000003 */
[----:B----4-:R-:W-:-:S04]  /*0870*/  @!P4 FFMA R3, R26, R18, R3 ;  /* 0x000000121a03c223 */ /* 0x010fc80000000003 */
[----:B-----5:R-:W-:-:S07]  /*0880*/  @!P0 FFMA R3, R28, R22, R3 ;  /* 0x000000161c038223 */ /* 0x020fce0000000003 */
.L_x_6:
[----:B------:R-:W-:Y:S05]  /*0890*/  BRA.U !UP1, `(.L_x_5) ;  /* 0x0000000109a87547 */ /* 0x000fea000b800000 */
[----:B------:R-:W-:Y:S01]  /*08a0*/  UISETP.NE.AND UP0, UPT, UR6, 0x1, UPT ;  /* 0x000000010600788c */ /* 0x000fe2000bf05270 */
[----:B------:R-:W-:-:S04]  /*08b0*/  LOP3.LUT R4, R6, 0x1, RZ, 0xc0, !PT ;  /* 0x0000000106047812 */ /* 0x000fc800078ec0ff */
[----:B------:R-:W-:-:S04]  /*08c0*/  ISETP.NE.U32.AND P3, PT, R4, 0x1, PT ;  /* 0x000000010400780c */ /* 0x000fc80003f65070 */
[----:B------:R-:W-:Y:S09]  /*08d0*/  BRA.U !UP0, `(.L_x_7) ;  /* 0x0000000108607547 */ /* 0x000ff2000b800000 */
[----:B------:R-:W0:Y:S01]  /*08e0*/  LDC R4, c[0x0][0x39c] ;  /* 0x0000e700ff047b82 */ /* 0x000e220000000800 */
[----:B------:R-:W-:Y:S02]  /*08f0*/  ISETP.GE.U32.AND P0, PT, R14, UR8, PT ;  /* 0x000000080e007c0c */ /* 0x000fe4000bf06070 */
[----:B0-----:R-:W-:-:S04]  /*0900*/  IADD3 R19, PT, PT, R2, -R4, R7 ;  /* 0x8000000402137210 */ /* 0x001fc80007ffe007 */
[C---:B------:R-:W-:Y:S02]  /*0910*/  ISETP.GE.U32.OR P2, PT, R19.reuse, UR9, P0 ;  /* 0x0000000913007c0c */ /* 0x040fe40008746470 */
[----:B------:R-:W-:-:S04]  /*0920*/  IADD3 R4, PT, PT, R19, 0x1, RZ ;  /* 0x0000000113047810 */ /* 0x000fc80007ffe0ff */
[----:B------:R-:W-:-:S07]  /*0930*/  ISETP.GE.U32.OR P0, PT, R4, UR9, P0 ;  /* 0x0000000904007c0c */ /* 0x000fce0008706470 */
[----:B------:R-:W0:Y:S01]  /*0940*/  @!P2 LDC.64 R8, c[0x0][0x380] ;  /* 0x0000e000ff08ab82 */ /* 0x000e220000000a00 */
[----:B------:R-:W-:-:S05]  /*0950*/  @!P2 IADD3 R17, PT, PT, R16, R19, RZ ;  /* 0x000000131011a210 */ /* 0x000fca0007ffe0ff */
[----:B------:R-:W-:Y:S02]  /*0960*/  @!P0 IADD3 R19, PT, PT, R16, R19, RZ ;  /* 0x0000001310138210 */ /* 0x000fe40007ffe0ff */
[----:B------:R-:W1:Y:S01]  /*0970*/  @!P0 LDC.64 R4, c[0x0][0x380] ;  /* 0x0000e000ff048b82 */ /* 0x000e620000000a00 */
[----:B0-----:R-:W-:-:S06]  /*0980*/  @!P2 IMAD.WIDE R8, R17, 0x4, R8 ;  /* 0x000000041108a825 */ /* 0x001fcc00078e0208 */
[----:B------:R-:W2:Y:S01]  /*0990*/  @!P2 LDG.E.CONSTANT R8, desc[UR10][R8.64] ;  /* 0x0000000a0808a981 */ /* 0x000ea2000c1e9900 */
[----:B-1----:R-:W-:-:S06]  /*09a0*/  @!P0 IMAD.WIDE R4, R19, 0x4, R4 ;  /* 0x0000000413048825 */ /* 0x002fcc00078e0204 */
[----:B------:R-:W3:Y:S01]  /*09b0*/  @!P0 LDG.E.CONSTANT R4, desc[UR10][R4.64+0x4] ;  /* 0x0000040a04048981 */ /* 0x000ee2000c1e9900 */
[CCC-:B------:R-:W-:Y:S01]  /*09c0*/  @!P2 IMAD R17, R15.reuse, R6.reuse, R7.reuse ;  /* 0x000000060f11a224 */ /* 0x1c0fe200078e0207 */
[----:B------:R-:W-:Y:S01]  /*09d0*/  @!P0 MOV R19, 0x4 ;  /* 0x0000000400138802 */ /* 0x000fe20000000f00 */
[----:B------:R-:W-:-:S03]  /*09e0*/  @!P0 IMAD R18, R15, R6, R7 ;  /* 0x000000060f128224 */ /* 0x000fc600078e0207 */
[----:B------:R-:W-:Y:S01]  /*09f0*/  @!P2 SHF.L.U32 R17, R17, 0x2, RZ ;  /* 0x000000021111a819 */ /* 0x000fe200000006ff */
[----:B------:R-:W-:-:S03]  /*0a00*/  @!P0 IMAD R19, R18, 0x4, R19 ;  /* 0x0000000412138824 */ /* 0x000fc600078e0213 */
[----:B------:R-:W2:Y:S08]  /*0a10*/  @!P2 LDC R18, c[0x3][R17] ;  /* 0x00c000001112ab82 */ /* 0x000eb00000000800 */
[----:B------:R-:W3:Y:S01]  /*0a20*/  @!P0 LDC R20, c[0x3][R19] ;  /* 0x00c0000013148b82 */ /* 0x000ee20000000800 */
[----:B------:R-:W-:Y:S01]  /*0a30*/  IADD3 R7, PT, PT, R7, 0x2, RZ ;  /* 0x0000000207077810 */ /* 0x000fe20007ffe0ff */
[----:B--2---:R-:W-:-:S04]  /*0a40*/  @!P2 FFMA R3, R18, R8, R3 ;  /* 0x000000081203a223 */ /* 0x004fc80000000003 */
[----:B---3--:R-:W-:-:S07]  /*0a50*/  @!P0 FFMA R3, R20, R4, R3 ;  /* 0x0000000414038223 */ /* 0x008fce0000000003 */
.L_x_7:
[----:B------:R-:W-:Y:S05]  /*0a60*/  @P3 BRA `(.L_x_5) ;  /* 0x0000000000343947 */ /* 0x000fea0003800000 */
[----:B------:R-:W0:Y:S01]  /*0a70*/  LDC R9, c[0x0][0x39c] ;  /* 0x0000e700ff097b82 */ /* 0x000e220000000800 */
[--C-:B------:R-:W-:Y:S01]  /*0a80*/  IMAD R6, R15, R6, R7.reuse ;  /* 0x000000060f067224 */ /* 0x100fe200078e0207 */
[----:B0-----:R-:W-:-:S04]  /*0a90*/  IADD3 R9, PT, PT, R2, -R9, R7 ;  /* 0x8000000902097210 */ /* 0x001fc80007ffe007 */
[----:B------:R-:W-:-:S04]  /*0aa0*/  ISETP.GE.U32.AND P0, PT, R9, UR9, PT ;  /* 0x0000000909007c0c */ /* 0x000fc8000bf06070 */
[----:B------:R-:W-:-:S13]  /*0ab0*/  ISETP.GE.U32.OR P0, PT, R14, UR8, P0 ;  /* 0x000000080e007c0c */ /* 0x000fda0008706470 */
[----:B------:R-:W-:Y:S05]  /*0ac0*/  @P0 BRA `(.L_x_5) ;  /* 0x00000000001c0947 */ /* 0x000fea0003800000 */
[----:B------:R-:W0:Y:S01]  /*0ad0*/  LDC.64 R4, c[0x0][0x380] ;  /* 0x0000e000ff047b82 */ /* 0x000e220000000a00 */
[----:B------:R-:W-:-:S05]  /*0ae0*/  IADD3 R7, PT, PT, R16, R9, RZ ;  /* 0x0000000910077210 */ /* 0x000fca0007ffe0ff */
[----:B0-----:R-:W-:-:S06]  /*0af0*/  IMAD.WIDE R4, R7, 0x4, R4 ;  /* 0x0000000407047825 */ /* 0x001fcc00078e0204 */
[----:B------:R-:W2:Y:S01]  /*0b00*/  LDG.E.CONSTANT R4, desc[UR10][R4.64] ;  /* 0x0000000a04047981 */ /* 0x000ea2000c1e9900 */
[----:B------:R-:W-:-:S06]  /*0b10*/  SHF.L.U32 R6, R6, 0x2, RZ ;  /* 0x0000000206067819 */ /* 0x000fcc00000006ff */
[----:B------:R-:W2:Y:S02]  /*0b20*/  LDC R6, c[0x3][R6] ;  /* 0x00c0000006067b82 */ /* 0x000ea40000000800 */
[----:B--2---:R-:W-:-:S07]  /*0b30*/  FFMA R3, R6, R4, R3 ;  /* 0x0000000406037223 */ /* 0x004fce0000000003 */
.L_x_5:
[----:B------:R-:W-:Y:S05]  /*0b40*/  @P1 BRA `(.L_x_8) ;  /* 0xfffffff4009c1947 */ /* 0x000fea000383ffff */
[----:B------:R-:W0:Y:S01]  /*0b50*/  LDC R7, c[0x0][0x388] ;  /* 0x0000e200ff077b82 */ /* 0x000e220000000800 */
[----:B------:R-:W-:-:S04]  /*0b60*/  IADD3 R11, PT, PT, R11, 0x1, RZ ;  /* 0x000000010b0b7810 */ /* 0x000fc80007ffe0ff */
[----:B0-----:R-:W-:-:S13]  /*0b70*/  ISETP.NE.AND P0, PT, R11, R7, PT ;  /* 0x000000070b00720c */ /* 0x001fda0003f05270 */
[----:B------:R-:W-:Y:S05]  /*0b80*/  @P0 BRA `(.L_x_9) ;  /* 0xfffffff400800947 */ /* 0x000fea000383ffff */
[----:B------:R-:W0:Y:S01]  /*0b90*/  S2R R6, SR_CTAID.X ;  /* 0x0000000000067919 */ /* 0x000e220000002500 */
[----:B------:R-:W1:Y:S01]  /*0ba0*/  LDCU UR7, c[0x0][0x38c] ;  /* 0x00007180ff0777ac */ /* 0x000e620008000800 */
[----:B------:R-:W2:Y:S01]  /*0bb0*/  LDC.64 R4, c[0x0][0x3a0] ;  /* 0x0000e800ff047b82 */ /* 0x000ea20000000a00 */
[----:B0-----:R-:W-:Y:S01]  /*0bc0*/  IMAD R7, R6, R7, R10 ;  /* 0x0000000706077224 */ /* 0x001fe200078e020a */
[----:B------:R-:W-:-:S03]  /*0bd0*/  IADD3 R10, PT, PT, R10, 0x1, RZ ;  /* 0x000000010a0a7810 */ /* 0x000fc60007ffe0ff */
[----:B------:R-:W-:Y:S01]  /*0be0*/  IMAD R7, R7, UR8, R0 ;  /* 0x0000000807077c24 */ /* 0x000fe2000f8e0200 */
[----:B-1----:R-:W-:-:S03]  /*0bf0*/  ISETP.NE.AND P0, PT, R10, UR7, PT ;  /* 0x000000070a007c0c */ /* 0x002fc6000bf05270 */
[----:B------:R-:W-:-:S04]  /*0c00*/  IMAD R7, R7, UR9, R2 ;  /* 0x0000000907077c24 */ /* 0x000fc8000f8e0202 */
[----:B--2---:R-:W-:-:S05]  /*0c10*/  IMAD.WIDE R4, R7, 0x4, R4 ;  /* 0x0000000407047825 */ /* 0x004fca00078e0204 */
[----:B------:R0:W-:Y:S01]  /*0c20*/  STG.E desc[UR10][R4.64], R3 ;  /* 0x0000000304007986 */ /* 0x0001e2000c10190a */
[----:B------:R-:W-:Y:S05]  /*0c30*/  @!P0 EXIT ;  /* 0x000000000000894d */ /* 0x000fea0003800000 */
[----:B------:R-:W-:Y:S05]  /*0c40*/  BRA `(.L_x_10) ;  /* 0xfffffff400487947 */ /* 0x000fea000383ffff */
.L_x_2:
[C---:B------:R-:W-:Y:S01]  /*0c50*/  ISETP.GE.U32.AND P0, PT, R3.reuse, 0x4, PT ;  /* 0x000000040300780c */ /* 0x040fe20003f06070 */
[----:B------:R-:W-:Y:S01]  /*0c60*/  HFMA2 R8, -RZ, RZ, 0, 0 ;  /* 0x00000000ff087431 */ /* 0x000fe200000001ff */
[----:B------:R-:W-:-:S04]  /*0c70*/  LOP3.LUT R18, R3, 0x3, RZ, 0xc0, !PT ;  /* 0x0000000303127812 */ /* 0x000fc800078ec0ff */
[----:B------:R-:W-:-:S07]  /*0c80*/  ISETP.NE.AND P1, PT, R18, RZ, PT ;  /* 0x000000ff1200720c */ /* 0x000fce0003f25270 */
[----:B------:R-:W-:Y:S06]  /*0c90*/  @!P0 BRA `(.L_x_11) ;  /* 0x00000000005c8947 */ /* 0x000fec0003800000 */
[----:B------:R-:W0:Y:S01]  /*0ca0*/  LDC.64 R6, c[0x0][0x3a0] ;  /* 0x0000e800ff067b82 */ /* 0x000e220000000a00 */
[----:B------:R-:W-:Y:S01]  /*0cb0*/  LOP3.LUT R8, R3, 0x7ffffffc, RZ, 0xc0, !PT ;  /* 0x7ffffffc03087812 */ /* 0x000fe200078ec0ff */
[----:B------:R-:W-:-:S07]  /*0cc0*/  IMAD.MOV.U32 R9, RZ, RZ, RZ ;  /* 0x000000ffff097224 */ /* 0x000fce00078e00ff */
.L_x_12:
[----:B-1----:R-:W-:Y:S01]  /*0cd0*/  IMAD R11, R5, R4, R9 ;  /* 0x00000004050b7224 */ /* 0x002fe200078e0209 */
[----:B------:R-:W-:-:S03]  /*0ce0*/  IADD3 R9, PT, PT, R9, 0x4, RZ ;  /* 0x0000000409097810 */ /* 0x000fc60007ffe0ff */
[----:B------:R-:W-:Y:S01]  /*0cf0*/  IMAD R11, R11, UR8, R0 ;  /* 0x000000080b0b7c24 */ /* 0x000fe2000f8e0200 */
[----:B------:R-:W-:-:S04]  /*0d00*/  ISETP.NE.AND P0, PT, R9, R8, PT ;  /* 0x000000080900720c */ /* 0x000fc80003f05270 */
[C---:B------:R-:W-:Y:S01]  /*0d10*/  IADD3 R13, PT, PT, R11.reuse, UR8, RZ ;  /* 0x000000080b0d7c10 */ /* 0x040fe2000fffe0ff */
[----:B------:R-:W-:-:S03]  /*0d20*/  IMAD R11, R11, UR9, R2 ;  /* 0x000000090b0b7c24 */ /* 0x000fc6000f8e0202 */
[C---:B------:R-:W-:Y:S01]  /*0d30*/  IADD3 R15, PT, PT, R13.reuse, UR8, RZ ;  /* 0x000000080d0f7c10 */ /* 0x040fe2000fffe0ff */
[----:B------:R-:W-:Y:S02]  /*0d40*/  IMAD R13, R13, UR9, R2 ;  /* 0x000000090d0d7c24 */ /* 0x000fe4000f8e0202 */
[----:B0-----:R-:W-:Y:S01]  /*0d50*/  IMAD.WIDE R10, R11, 0x4, R6 ;  /* 0x000000040b0a7825 */ /* 0x001fe200078e0206 */
[----:B------:R-:W-:-:S03]  /*0d60*/  IADD3 R17, PT, PT, R15, UR8, RZ ;  /* 0x000000080f117c10 */ /* 0x000fc6000fffe0ff */
[--C-:B------:R-:W-:Y:S01]  /*0d70*/  IMAD R15, R15, UR9, R2.reuse ;  /* 0x000000090f0f7c24 */ /* 0x100fe2000f8e0202 */
[----:B------:R1:W-:Y:S01]  /*0d80*/  STG.E desc[UR10][R10.64], RZ ;  /* 0x000000ff0a007986 */ /* 0x0003e2000c10190a */
[----:B------:R-:W-:Y:S02]  /*0d90*/  IMAD R17, R17, UR9, R2 ;  /* 0x0000000911117c24 */ /* 0x000fe4000f8e0202 */
[----:B------:R-:W-:-:S04]  /*0da0*/  IMAD.WIDE R12, R13, 0x4, R6 ;  /* 0x000000040d0c7825 */ /* 0x000fc800078e0206 */
[--C-:B------:R-:W-:Y:S01]  /*0db0*/  IMAD.WIDE R14, R15, 0x4, R6.reuse ;  /* 0x000000040f0e7825 */ /* 0x100fe200078e0206 */
[----:B------:R1:W-:Y:S03]  /*0dc0*/  STG.E desc[UR10][R12.64], RZ ;  /* 0x000000ff0c007986 */ /* 0x0003e6000c10190a */
[----:B------:R-:W-:Y:S01]  /*0dd0*/  IMAD.WIDE R16, R17, 0x4, R6 ;  /* 0x0000000411107825 */ /* 0x000fe200078e0206 */
[----:B------:R1:W-:Y:S04]  /*0de0*/  STG.E desc[UR10][R14.64], RZ ;  /* 0x000000ff0e007986 */ /* 0x0003e8000c10190a */
[----:B------:R1:W-:Y:S01]  /*0df0*/  STG.E desc[UR10][R16.64], RZ ;  /* 0x000000ff10007986 */ /* 0x0003e2000c10190a */
[----:B------:R-:W-:Y:S05]  /*0e00*/  @P0 BRA `(.L_x_12) ;  /* 0xfffffffc00b00947 */ /* 0x000fea000383ffff */
.L_x_11:
[----:B------:R-:W-:Y:S05]  /*0e10*/  @!P1 EXIT ;  /* 0x000000000000994d */ /* 0x000fea0003800000 */
[----:B------:R-:W-:Y:S02]  /*0e20*/  ISETP.NE.AND P0, PT, R18, 0x1, PT ;  /* 0x000000011200780c */ /* 0x000fe40003f05270 */
[----:B------:R-:W-:-:S04]  /*0e30*/  LOP3.LUT R3, R3, 0x1, RZ, 0xc0, !PT ;  /* 0x0000000103037812 */ /* 0x000fc800078ec0ff */
[----:B------:R-:W-:-:S07]  /*0e40*/  ISETP.NE.U32.AND P1, PT, R3, 0x1, PT ;  /* 0x000000010300780c */ /* 0x000fce0003f25070 */
[----:B------:R-:W-:Y:S06]  /*0e50*/  @!P0 BRA `(.L_x_13) ;  /* 0x00000000002c8947 */ /* 0x000fec0003800000 */
[----:B-1----:R-:W0:Y:S01]  /*0e60*/  LDC.64 R10, c[0x0][0x3a0] ;  /* 0x0000e800ff0a7b82 */ /* 0x002e220000000a00 */
[----:B------:R-:W-:Y:S01]  /*0e70*/  IMAD R3, R5, R4, R8 ;  /* 0x0000000405037224 */ /* 0x000fe200078e0208 */
[----:B------:R-:W-:-:S03]  /*0e80*/  IADD3 R8, PT, PT, R8, 0x2, RZ ;  /* 0x0000000208087810 */ /* 0x000fc60007ffe0ff */
[----:B------:R-:W-:-:S04]  /*0e90*/  IMAD R3, R3, UR8, R0 ;  /* 0x0000000803037c24 */ /* 0x000fc8000f8e0200 */
[C---:B------:R-:W-:Y:S01]  /*0ea0*/  IMAD R7, R3.reuse, UR9, R2 ;  /* 0x0000000903077c24 */ /* 0x040fe2000f8e0202 */
[----:B------:R-:W-:-:S05]  /*0eb0*/  IADD3 R9, PT, PT, R3, UR8, RZ ;  /* 0x0000000803097c10 */ /* 0x000fca000fffe0ff */
[----:B------:R-:W-:Y:S02]  /*0ec0*/  IMAD R9, R9, UR9, R2 ;  /* 0x0000000909097c24 */ /* 0x000fe4000f8e0202 */
[----:B0-----:R-:W-:-:S04]  /*0ed0*/  IMAD.WIDE R6, R7, 0x4, R10 ;  /* 0x0000000407067825 */ /* 0x001fc800078e020a */
[----:B------:R-:W-:Y:S01]  /*0ee0*/  IMAD.WIDE R10, R9, 0x4, R10 ;  /* 0x00000004090a7825 */ /* 0x000fe200078e020a */
[----:B------:R0:W-:Y:S04]  /*0ef0*/  STG.E desc[UR10][R6.64], RZ ;  /* 0x000000ff06007986 */ /* 0x0001e8000c10190a */
[----:B------:R0:W-:Y:S02]  /*0f00*/  STG.E desc[UR10][R10.64], RZ ;  /* 0x000000ff0a007986 */ /* 0x0001e4000c10190a */
.L_x_13:
[----:B------:R-:W-:Y:S05]  /*0f10*/  @P1 EXIT ;  /* 0x000000000000194d */ /* 0x000fea0003800000 */
[----:B0-----:R-:W0:Y:S01]  /*0f20*/  LDC.64 R6, c[0x0][0x3a0] ;  /* 0x0000e800ff067b82 */ /* 0x001e220000000a00 */
[----:B------:R-:W-:-:S04]  /*0f30*/  IMAD R5, R5, R4, R8 ;  /* 0x0000000405057224 */ /* 0x000fc800078e0208 */
[----:B------:R-:W-:-:S04]  /*0f40*/  IMAD R5, R5, UR8, R0 ;  /* 0x0000000805057c24 */ /* 0x000fc8000f8e0200 */
[----:B------:R-:W-:-:S04]  /*0f50*/  IMAD R3, R5, UR9, R2 ;  /* 0x0000000905037c24 */ /* 0x000fc8000f8e0202 */
[----:B0-----:R-:W-:-:S05]  /*0f60*/  IMAD.WIDE R2, R3, 0x4, R6 ;  /* 0x0000000403027825 */ /* 0x001fca00078e0206 */
[----:B------:R-:W-:Y:S01]  /*0f70*/  STG.E desc[UR10][R2.64], RZ ;  /* 0x000000ff02007986 */ /* 0x000fe2000c10190a */
[----:B------:R-:W-:Y:S05]  /*0f80*/  EXIT ;  /* 0x000000000000794d */ /* 0x000fea0003800000 */
.L_x_1:
[C---:B------:R-:W-:Y:S01]  /*0f90*/  ISETP.GE.U32.AND P0, PT, R3.reuse, 0x4, PT ;  /* 0x000000040300780c */ /* 0x040fe20003f06070 */
[----:B------:R-:W-:Y:S01]  /*0fa0*/  IMAD.MOV.U32 R8, RZ, RZ, RZ ;  /* 0x000000ffff087224 */ /* 0x000fe200078e00ff */
[----:B------:R-:W-:-:S04]  /*0fb0*/  LOP3.LUT R18, R3, 0x3, RZ, 0xc0, !PT ;  /* 0x0000000303127812 */ /* 0x000fc800078ec0ff */
[----:B------:R-:W-:-:S07]  /*0fc0*/  ISETP.NE.AND P1, PT, R18, RZ, PT ;  /* 0x000000ff1200720c */ /* 0x000fce0003f25270 */
[----:B------:R-:W-:Y:S06]  /*0fd0*/  @!P0 BRA `(.L_x_14) ;  /* 0x00000000005c8947 */ /* 0x000fec0003800000 */
[----:B------:R-:W0:Y:S01]  /*0fe0*/  LDC.64 R6, c[0x0][0x3a0] ;  /* 0x0000e800ff067b82 */ /* 0x000e220000000a00 */
[----:B------:R-:W-:Y:S02]  /*0ff0*/  LOP3.LUT R8, R3, 0x7ffffffc, RZ, 0xc0, !PT ;  /* 0x7ffffffc03087812 */ /* 0x000fe400078ec0ff */
[----:B------:R-:W-:-:S07]  /*1000*/  MOV R9, RZ ;  /* 0x000000ff00097202 */ /* 0x000fce0000000f00 */
.L_x_15:
        /* <DEDUP_REMOVED lines=20> */
.L_x_14:
        /* <DEDUP_REMOVED lines=16> */
.L_x_16:
        /* <DEDUP_REMOVED lines=8> */
.L_x_0:
[C---:B------:R-:W-:Y:S01]  /*12d0*/  ISETP.GE.U32.AND P0, PT, R3.reuse, 0x8, PT ;  /* 0x000000080300780c */ /* 0x040fe20003f06070 */
[----:B------:R-:W-:Y:S01]  /*12e0*/  IMAD.MOV.U32 R8, RZ, RZ, RZ ;  /* 0x000000ffff087224 */ /* 0x000fe200078e00ff */
[----:B------:R-:W-:-:S04]  /*12f0*/  LOP3.LUT R22, R3, 0x7, RZ, 0xc0, !PT ;  /* 0x0000000703167812 */ /* 0x000fc800078ec0ff */
[----:B------:R-:W-:-:S07]  /*1300*/  ISETP.NE.AND P1, PT, R22, RZ, PT ;  /* 0x000000ff1600720c */ /* 0x000fce0003f25270 */
[----:B------:R-:W-:Y:S06]  /*1310*/  @!P0 BRA `(.L_x_17) ;  /* 0x00000000009c8947 */ /* 0x000fec0003800000 */
[----:B------:R-:W0:Y:S01]  /*1320*/  LDC.64 R6, c[0x0][0x3a0] ;  /* 0x0000e800ff067b82 */ /* 0x000e220000000a00 */
[----:B------:R-:W-:Y:S01]  /*1330*/  HFMA2 R9, -RZ, RZ, 0, 0 ;  /* 0x00000000ff097431 */ /* 0x000fe200000001ff */
[----:B------:R-:W-:-:S07]  /*1340*/  LOP3.LUT R8, R3, 0x7ffffff8, RZ, 0xc0, !PT ;  /* 0x7ffffff803087812 */ /* 0x000fce00078ec0ff */
.L_x_18:
[----:B--2---:R-:W-:Y:S01]  /*1350*/  IMAD R11, R5, R4, R9 ;  /* 0x00000004050b7224 */ /* 0x004fe200078e0209 */
        /* <DEDUP_REMOVED lines=10> */
[C---:B------:R-:W-:Y:S01]  /*1400*/  IADD3 R19, PT, PT, R17.reuse, UR8, RZ ;  /* 0x0000000811137c10 */ /* 0x040fe2000fffe0ff */
[----:B------:R-:W-:Y:S01]  /*1410*/  IMAD R17, R17, UR9, R2 ;  /* 0x0000000911117c24 */ /* 0x000fe2000f8e0202 */
[----:B------:R0:W-:Y:S01]  /*1420*/  STG.E desc[UR10][R10.64], RZ ;  /* 0x000000ff0a007986 */ /* 0x0001e2000c10190a */
[----:B------:R-:W-:Y:S01]  /*1430*/  IMAD.WIDE R12, R13, 0x4, R6 ;  /* 0x000000040d0c7825 */ /* 0x000fe200078e0206 */
[----:B------:R-:W-:-:S03]  /*1440*/  IADD3 R21, PT, PT, R19, UR8, RZ ;  /* 0x0000000813157c10 */ /* 0x000fc6000fffe0ff */
[--C-:B------:R-:W-:Y:S01]  /*1450*/  IMAD R19, R19, UR9, R2.reuse ;  /* 0x0000000913137c24 */ /* 0x100fe2000f8e0202 */
[C---:B------:R-:W-:Y:S01]  /*1460*/  IADD3 R23, PT, PT, R21.reuse, UR8, RZ ;  /* 0x0000000815177c10 */ /* 0x040fe2000fffe0ff */
[----:B------:R-:W-:Y:S01]  /*1470*/  IMAD R21, R21, UR9, R2 ;  /* 0x0000000915157c24 */ /* 0x000fe2000f8e0202 */
[----:B------:R1:W-:Y:S01]  /*1480*/  STG.E desc[UR10][R12.64], RZ ;  /* 0x000000ff0c007986 */ /* 0x0003e2000c10190a */
[----:B------:R-:W-:-:S04]  /*1490*/  IMAD.WIDE R14, R15, 0x4, R6 ;  /* 0x000000040f0e7825 */ /* 0x000fc800078e0206 */
[C---:B------:R-:W-:Y:S01]  /*14a0*/  VIADD R25, R23.reuse, UR8 ;  /* 0x0000000817197c36 */ /* 0x040fe20008000000 */
[----:B------:R2:W-:Y:S01]  /*14b0*/  STG.E desc[UR10][R14.64], RZ ;  /* 0x000000ff0e007986 */ /* 0x0005e2000c10190a */
[----:B------:R-:W-:Y:S02]  /*14c0*/  IMAD R23, R23, UR9, R2 ;  /* 0x0000000917177c24 */ /* 0x000fe4000f8e0202 */
[----:B------:R-:W-:-:S04]  /*14d0*/  IMAD.WIDE R16, R17, 0x4, R6 ;  /* 0x0000000411107825 */ /* 0x000fc800078e0206 */
[----:B------:R-:W-:Y:S01]  /*14e0*/  IMAD R25, R25, UR9, R2 ;  /* 0x0000000919197c24 */ /* 0x000fe2000f8e0202 */
[----:B------:R2:W-:Y:S01]  /*14f0*/  STG.E desc[UR10][R16.64], RZ ;  /* 0x000000ff10007986 */ /* 0x0005e2000c10190a */
[----:B0-----:R-:W-:-:S04]  /*1500*/  IMAD.WIDE R10, R19, 0x4, R6 ;  /* 0x00000004130a7825 */ /* 0x001fc800078e0206 */
[--C-:B------:R-:W-:Y:S01]  /*1510*/  IMAD.WIDE R18, R21, 0x4, R6.reuse ;  /* 0x0000000415127825 */ /* 0x100fe200078e0206 */
[----:B------:R2:W-:Y:S03]  /*1520*/  STG.E desc[UR10][R10.64], RZ ;  /* 0x000000ff0a007986 */ /* 0x0005e6000c10190a */
[--C-:B-1----:R-:W-:Y:S01]  /*1530*/  IMAD.WIDE R12, R23, 0x4, R6.reuse ;  /* 0x00000004170c7825 */ /* 0x102fe200078e0206 */
[----:B------:R2:W-:Y:S03]  /*1540*/  STG.E desc[UR10][R18.64], RZ ;  /* 0x000000ff12007986 */ /* 0x0005e6000c10190a */
[----:B------:R-:W-:Y:S01]  /*1550*/  IMAD.WIDE R20, R25, 0x4, R6 ;  /* 0x0000000419147825 */ /* 0x000fe200078e0206 */
[----:B------:R2:W-:Y:S04]  /*1560*/  STG.E desc[UR10][R12.64], RZ ;  /* 0x000000ff0c007986 */ /* 0x0005e8000c10190a */
[----:B------:R2:W-:Y:S01]  /*1570*/  STG.E desc[UR10][R20.64], RZ ;  /* 0x000000ff14007986 */ /* 0x0005e2000c10190a */
[----:B------:R-:W-:Y:S05]  /*1580*/  @P0 BRA `(.L_x_18) ;  /* 0xfffffffc00700947 */ /* 0x000fea000383ffff */
.L_x_17:
[----:B------:R-:W-:Y:S05]  /*1590*/  @!P1 EXIT ;  /* 0x000000000000994d */ /* 0x000fea0003800000 */
[----:B------:R-:W-:Y:S02]  /*15a0*/  ISETP.GE.U32.AND P0, PT, R22, 0x4, PT ;  /* 0x000000041600780c */ /* 0x000fe40003f06070 */
[----:B--2---:R-:W-:-:S04]  /*15b0*/  LOP3.LUT R16, R3, 0x3, RZ, 0xc0, !PT ;  /* 0x0000000303107812 */ /* 0x004fc800078ec0ff */
[----:B------:R-:W-:-:S07]  /*15c0*/  ISETP.NE.AND P1, PT, R16, RZ, PT ;  /* 0x000000ff1000720c */ /* 0x000fce0003f25270 */
[----:B------:R-:W-:Y:S06]  /*15d0*/  @!P0 BRA `(.L_x_19) ;  /* 0x00000000004c8947 */ /* 0x000fec0003800000 */
[----:B------:R-:W0:Y:S01]  /*15e0*/  LDC.64 R6, c[0x0][0x3a0] ;  /* 0x0000e800ff067b82 */ /* 0x000e220000000a00 */
[----:B------:R-:W-:Y:S01]  /*15f0*/  IMAD R9, R5, R4, R8 ;  /* 0x0000000405097224 */ /* 0x000fe200078e0208 */
[----:B------:R-:W-:-:S03]  /*1600*/  IADD3 R8, PT, PT, R8, 0x4, RZ ;  /* 0x0000000408087810 */ /* 0x000fc60007ffe0ff */
[----:B------:R-:W-:-:S04]  /*1610*/  IMAD R9, R9, UR8, R0 ;  /* 0x0000000809097c24 */ /* 0x000fc8000f8e0200 */
[C---:B------:R-:W-:Y:S01]  /*1620*/  IMAD R11, R9.reuse, UR9, R2 ;  /* 0x00000009090b7c24 */ /* 0x040fe2000f8e0202 */
[----:B------:R-:W-:-:S04]  /*1630*/  IADD3 R13, PT, PT, R9, UR8, RZ ;  /* 0x00000008090d7c10 */ /* 0x000fc8000fffe0ff */
[C---:B------:R-:W-:Y:S01]  /*1640*/  IADD3 R15, PT, PT, R13.reuse, UR8, RZ ;  /* 0x000000080d0f7c10 */ /* 0x040fe2000fffe0ff */
[----:B------:R-:W-:-:S03]  /*1650*/  IMAD R13, R13, UR9, R2 ;  /* 0x000000090d0d7c24 */ /* 0x000fc6000f8e0202 */
[C---:B------:R-:W-:Y:S01]  /*1660*/  IADD3 R17, PT, PT, R15.reuse, UR8, RZ ;  /* 0x000000080f117c10 */ /* 0x040fe2000fffe0ff */
[----:B------:R-:W-:-:S04]  /*1670*/  IMAD R15, R15, UR9, R2 ;  /* 0x000000090f0f7c24 */ /* 0x000fc8000f8e0202 */
[----:B------:R-:W-:Y:S02]  /*1680*/  IMAD R17, R17, UR9, R2 ;  /* 0x0000000911117c24 */ /* 0x000fe4000f8e0202 */
[----:B0-----:R-:W-:-:S04]  /*1690*/  IMAD.WIDE R10, R11, 0x4, R6 ;  /* 0x000000040b0a7825 */ /* 0x001fc800078e0206 */
[--C-:B------:R-:W-:Y:S01]  /*16a0*/  IMAD.WIDE R12, R13, 0x4, R6.reuse ;  /* 0x000000040d0c7825 */ /* 0x100fe200078e0206 */
[----:B------:R0:W-:Y:S03]  /*16b0*/  STG.E desc[UR10][R10.64], RZ ;  /* 0x000000ff0a007986 */ /* 0x0001e6000c10190a */
[--C-:B------:R-:W-:Y:S01]  /*16c0*/  IMAD.WIDE R14, R15, 0x4, R6.reuse ;  /* 0x000000040f0e7825 */ /* 0x100fe200078e0206 */
[----:B------:R0:W-:Y:S03]  /*16d0*/  STG.E desc[UR10][R12.64], RZ ;  /* 0x000000ff0c007986 */ /* 0x0001e6000c10190a */
[----:B------:R-:W-:Y:S01]  /*16e0*/  IMAD.WIDE R6, R17, 0x4, R6 ;  /* 0x0000000411067825 */ /* 0x000fe200078e0206 */
[----:B------:R0:W-:Y:S04]  /*16f0*/  STG.E desc[UR10][R14.64], RZ ;  /* 0x000000ff0e007986 */ /* 0x0001e8000c10190a */
[----:B------:R0:W-:Y:S02]  /*1700*/  STG.E desc[UR10][R6.64], RZ ;  /* 0x000000ff06007986 */ /* 0x0001e4000c10190a */
.L_x_19:
[----:B------:R-:W-:Y:S05]  /*1710*/  @!P1 EXIT ;  /* 0x000000000000994d */ /* 0x000fea0003800000 */
[----:B------:R-:W-:Y:S02]  /*1720*/  ISETP.NE.AND P0, PT, R16, 0x1, PT ;  /* 0x000000011000780c */ /* 0x000fe40003f05270 */
[----:B------:R-:W-:-:S04]  /*1730*/  LOP3.LUT R3, R3, 0x1, RZ, 0xc0, !PT ;  /* 0x0000000103037812 */ /* 0x000fc800078ec0ff */
[----:B------:R-:W-:-:S07]  /*1740*/  ISETP.NE.U32.AND P1, PT, R3, 0x1, PT ;  /* 0x000000010300780c */ /* 0x000fce0003f25070 */
[----:B------:R-:W-:Y:S06]  /*1750*/  @!P0 BRA `(.L_x_20) ;  /* 0x00000000002c8947 */ /* 0x000fec0003800000 */
[----:B0-----:R-:W0:Y:S01]  /*1760*/  LDC.64 R6, c[0x0][0x3a0] ;  /* 0x0000e800ff067b82 */ /* 0x001e220000000a00 */
        /* <DEDUP_REMOVED lines=10> */
.L_x_20:
[----:B------:R-:W-:Y:S05]  /*1810*/  @P1 EXIT ;  /* 0x000000000000194d */ /* 0x000fea0003800000 */
[----:B01----:R-:W0:Y:S01]  /*1820*/  LDC.64 R6, c[0x0][0x3a0] ;  /* 0x0000e800ff067b82 */ /* 0x003e220000000a00 */
[----:B------:R-:W-:-:S04]  /*1830*/  IMAD R5, R5, R4, R8 ;  /* 0x0000000405057224 */ /* 0x000fc800078e0208 */
[----:B------:R-:W-:-:S04]  /*1840*/  IMAD R5, R5, UR8, R0 ;  /* 0x0000000805057c24 */ /* 0x000fc8000f8e0200 */
[----:B------:R-:W-:-:S04]  /*1850*/  IMAD R3, R5, UR9, R2 ;  /* 0x0000000905037c24 */ /* 0x000fc8000f8e0202 */
[----:B0-----:R-:W-:-:S05]  /*1860*/  IMAD.WIDE R2, R3, 0x4, R6 ;  /* 0x0000000403027825 */ /* 0x001fca00078e0206 */
[----:B------:R-:W-:Y:S01]  /*1870*/  STG.E desc[UR10][R2.64], RZ ;  /* 0x000000ff02007986 */ /* 0x000fe2000c10190a */
[----:B------:R-:W-:Y:S05]  /*1880*/  EXIT ;  /* 0x000000000000794d */ /* 0x000fea0003800000 */
.L_x_21:
[----:B------:R-:W-:-:S00]  /*1890*/  BRA `(.L_x_21) ;  /* 0xfffffffc00fc7947 */ /* 0x000fc0000383ffff */
[----:B------:R-:W-:-:S00]  /*18a0*/  NOP ;  /* 0x0000000000007918 */ /* 0x000fc00000000000 */
        /* <DEDUP_REMOVED lines=13> */
.L_x_22:


//--------------------- .nv.shared.reserved.0     --------------------------
	.section	.nv.shared.reserved.0,"aw",@nobits
	.weak		__nv_reservedSMEM_offset_0_alias
	.size		__nv_reservedSMEM_offset_0_alias, 0, 64
	.other		__nv_reservedSMEM_offset_0_alias,@"STO_CUDA_RESERVED_SHARED STV_DEFAULT"
__nv_reservedSMEM_offset_0_alias:
	.zero		0
	.zero		64


//--------------------- .nv.constant0._Z18conv2d_full_kernelPKfiiiiiiPf --------------------------
	.section	.nv.constant0._Z18conv2d_full_kernelPKfiiiiiiPf,"a",@progbits
	.sectionflags	@""
	.align	4
.nv.constant0._Z18conv2d_full_kernelPKfiiiiiiPf:
	.zero		936


//--------------------- SYMBOLS --------------------------

	.type		.nv.reservedSmem.offset0,@object
	.size		.nv.reservedSmem.offset0,0x4
